//
// Generated by NVIDIA NVVM Compiler
//
// Compiler Build ID: CL-36424714
// Cuda compilation tools, release 13.0, V13.0.88
// Based on NVVM 20.0.0
//

.version 9.0
.target sm_100
.address_size 64

	// .globl	loss_index_1024
// _ZZ15loss_index_1024E5count has been demoted
// _ZZ15loss_index_1024E8red_buf0 has been demoted
.extern .shared .align 16 .b8 loss_levels_rf[];

.visible .entry loss_index_1024(
	.param .u64 .ptr .align 1 loss_index_1024_param_0,
	.param .u64 .ptr .align 1 loss_index_1024_param_1,
	.param .u64 .ptr .align 1 loss_index_1024_param_2,
	.param .u64 .ptr .align 1 loss_index_1024_param_3,
	.param .u64 .ptr .align 1 loss_index_1024_param_4,
	.param .u32 loss_index_1024_param_5,
	.param .u32 loss_index_1024_param_6
)
{
	.local .align 4 .b8 	__local_depot0[4];
	.reg .b64 	%SP;
	.reg .b64 	%SPL;
	.reg .pred 	%p<106>;
	.reg .b32 	%r<225>;
	.reg .b32 	%f<188>;
	.reg .b64 	%rd<54>;
	// demoted variable
	.shared .align 4 .u32 _ZZ15loss_index_1024E5count;
	// demoted variable
	.shared .align 4 .b8 _ZZ15loss_index_1024E8red_buf0[4096];
	mov.u64 	%SPL, __local_depot0;
	ld.param.u64 	%rd11, [loss_index_1024_param_0];
	ld.param.u64 	%rd12, [loss_index_1024_param_1];
	ld.param.u64 	%rd8, [loss_index_1024_param_2];
	ld.param.u64 	%rd9, [loss_index_1024_param_3];
	ld.param.u64 	%rd10, [loss_index_1024_param_4];
	ld.param.u32 	%r102, [loss_index_1024_param_5];
	ld.param.u32 	%r103, [loss_index_1024_param_6];
	cvta.to.global.u64 	%rd1, %rd11;
	cvta.to.global.u64 	%rd2, %rd12;
	setp.lt.s32 	%p1, %r103, 1;
	@%p1 bra 	$L__BB0_52;
	mov.u32 	%r1, %tid.x;
	mov.u32 	%r2, %ntid.x;
	add.s32 	%r105, %r2, %r102;
	add.s32 	%r3, %r105, -1;
	div.u32 	%r4, %r3, %r2;
	mov.u32 	%r106, %ctaid.x;
	cvt.u64.u32 	%rd3, %r106;
	shl.b32 	%r107, %r1, 2;
	mov.u32 	%r108, _ZZ15loss_index_1024E8red_buf0;
	add.s32 	%r5, %r108, %r107;
	max.u32 	%r109, %r4, 1;
	and.b32  	%r6, %r109, 3;
	and.b32  	%r7, %r109, -4;
	neg.s32 	%r8, %r7;
	shl.b32 	%r9, %r2, 2;
	cvta.to.global.u64 	%rd4, %rd8;
	cvta.to.global.u64 	%rd5, %rd9;
	mov.b32 	%r202, 0;
$L__BB0_2:
	setp.gt.u32 	%p2, %r2, %r3;
	mov.b32 	%r110, 0;
	st.shared.u32 	[_ZZ15loss_index_1024E5count], %r110;
	mul.lo.s32 	%r11, %r202, %r2;
	add.s32 	%r111, %r11, %r1;
	shl.b32 	%r112, %r111, 2;
	mov.u32 	%r113, loss_levels_rf;
	add.s32 	%r12, %r113, %r112;
	st.shared.u32 	[%r12], %r110;
	@%p2 bra 	$L__BB0_37;
	setp.lt.u32 	%p3, %r4, 4;
	mul.wide.u32 	%rd13, %r202, 4;
	add.s64 	%rd14, %rd4, %rd13;
	ld.global.nc.u32 	%r13, [%rd14];
	add.s64 	%rd6, %rd5, %rd13;
	mov.b32 	%r208, 0;
	mov.f32 	%f155, 0f00000000;
	@%p3 bra 	$L__BB0_22;
	shl.b32 	%r115, %r2, 1;
	add.s32 	%r205, %r1, %r115;
	mad.lo.s32 	%r204, %r2, 3, %r1;
	add.s32 	%r206, %r1, %r2;
	mov.f32 	%f155, 0f00000000;
	mov.u32 	%r203, %r1;
	mov.u32 	%r207, %r8;
$L__BB0_5:
	setp.gt.u32 	%p4, %r13, %r203;
	@%p4 bra 	$L__BB0_9;
	ld.global.nc.u32 	%r116, [%rd6];
	setp.ge.u32 	%p5, %r203, %r116;
	@%p5 bra 	$L__BB0_9;
	mul.wide.u32 	%rd15, %r203, 8;
	add.s64 	%rd16, %rd2, %rd15;
	ld.global.nc.u64 	%rd17, [%rd16];
	setp.ne.s64 	%p6, %rd17, %rd3;
	@%p6 bra 	$L__BB0_9;
	mul.wide.u32 	%rd18, %r203, 4;
	add.s64 	%rd19, %rd1, %rd18;
	ld.global.nc.f32 	%f64, [%rd19];
	add.f32 	%f155, %f155, %f64;
	st.shared.f32 	[%r12], %f155;
	atom.shared.add.u32 	%r117, [_ZZ15loss_index_1024E5count], 1;
$L__BB0_9:
	setp.gt.u32 	%p7, %r13, %r206;
	@%p7 bra 	$L__BB0_13;
	ld.global.nc.u32 	%r118, [%rd6];
	setp.ge.u32 	%p8, %r206, %r118;
	@%p8 bra 	$L__BB0_13;
	mul.wide.u32 	%rd20, %r206, 8;
	add.s64 	%rd21, %rd2, %rd20;
	ld.global.nc.u64 	%rd22, [%rd21];
	setp.ne.s64 	%p9, %rd22, %rd3;
	@%p9 bra 	$L__BB0_13;
	mul.wide.u32 	%rd23, %r206, 4;
	add.s64 	%rd24, %rd1, %rd23;
	ld.global.nc.f32 	%f65, [%rd24];
	add.f32 	%f155, %f155, %f65;
	st.shared.f32 	[%r12], %f155;
	atom.shared.add.u32 	%r119, [_ZZ15loss_index_1024E5count], 1;
$L__BB0_13:
	setp.gt.u32 	%p10, %r13, %r205;
	@%p10 bra 	$L__BB0_17;
	ld.global.nc.u32 	%r120, [%rd6];
	setp.ge.u32 	%p11, %r205, %r120;
	@%p11 bra 	$L__BB0_17;
	mul.wide.u32 	%rd25, %r205, 8;
	add.s64 	%rd26, %rd2, %rd25;
	ld.global.nc.u64 	%rd27, [%rd26];
	setp.ne.s64 	%p12, %rd27, %rd3;
	@%p12 bra 	$L__BB0_17;
	mul.wide.u32 	%rd28, %r205, 4;
	add.s64 	%rd29, %rd1, %rd28;
	ld.global.nc.f32 	%f66, [%rd29];
	add.f32 	%f155, %f155, %f66;
	st.shared.f32 	[%r12], %f155;
	atom.shared.add.u32 	%r121, [_ZZ15loss_index_1024E5count], 1;
$L__BB0_17:
	setp.gt.u32 	%p13, %r13, %r204;
	@%p13 bra 	$L__BB0_21;
	ld.global.nc.u32 	%r122, [%rd6];
	setp.ge.u32 	%p14, %r204, %r122;
	@%p14 bra 	$L__BB0_21;
	mul.wide.u32 	%rd30, %r204, 8;
	add.s64 	%rd31, %rd2, %rd30;
	ld.global.nc.u64 	%rd32, [%rd31];
	setp.ne.s64 	%p15, %rd32, %rd3;
	@%p15 bra 	$L__BB0_21;
	mul.wide.u32 	%rd33, %r204, 4;
	add.s64 	%rd34, %rd1, %rd33;
	ld.global.nc.f32 	%f67, [%rd34];
	add.f32 	%f155, %f155, %f67;
	st.shared.f32 	[%r12], %f155;
	atom.shared.add.u32 	%r123, [_ZZ15loss_index_1024E5count], 1;
$L__BB0_21:
	add.s32 	%r207, %r207, 4;
	add.s32 	%r206, %r206, %r9;
	add.s32 	%r205, %r205, %r9;
	add.s32 	%r204, %r204, %r9;
	add.s32 	%r203, %r203, %r9;
	setp.ne.s32 	%p16, %r207, 0;
	mov.u32 	%r208, %r7;
	@%p16 bra 	$L__BB0_5;
$L__BB0_22:
	setp.eq.s32 	%p17, %r6, 0;
	@%p17 bra 	$L__BB0_37;
	mad.lo.s32 	%r28, %r208, %r2, %r1;
	setp.gt.u32 	%p18, %r13, %r28;
	@%p18 bra 	$L__BB0_27;
	ld.global.nc.u32 	%r124, [%rd6];
	setp.ge.u32 	%p19, %r28, %r124;
	@%p19 bra 	$L__BB0_27;
	mul.wide.u32 	%rd35, %r28, 8;
	add.s64 	%rd36, %rd2, %rd35;
	ld.global.nc.u64 	%rd37, [%rd36];
	setp.ne.s64 	%p20, %rd37, %rd3;
	@%p20 bra 	$L__BB0_27;
	mul.wide.u32 	%rd38, %r28, 4;
	add.s64 	%rd39, %rd1, %rd38;
	ld.global.nc.f32 	%f68, [%rd39];
	add.f32 	%f155, %f155, %f68;
	st.shared.f32 	[%r12], %f155;
	atom.shared.add.u32 	%r125, [_ZZ15loss_index_1024E5count], 1;
$L__BB0_27:
	setp.eq.s32 	%p21, %r6, 1;
	@%p21 bra 	$L__BB0_37;
	add.s32 	%r29, %r28, %r2;
	setp.gt.u32 	%p22, %r13, %r29;
	@%p22 bra 	$L__BB0_32;
	ld.global.nc.u32 	%r126, [%rd6];
	setp.ge.u32 	%p23, %r29, %r126;
	@%p23 bra 	$L__BB0_32;
	mul.wide.u32 	%rd40, %r29, 8;
	add.s64 	%rd41, %rd2, %rd40;
	ld.global.nc.u64 	%rd42, [%rd41];
	setp.ne.s64 	%p24, %rd42, %rd3;
	@%p24 bra 	$L__BB0_32;
	mul.wide.u32 	%rd43, %r29, 4;
	add.s64 	%rd44, %rd1, %rd43;
	ld.global.nc.f32 	%f69, [%rd44];
	add.f32 	%f155, %f155, %f69;
	st.shared.f32 	[%r12], %f155;
	atom.shared.add.u32 	%r127, [_ZZ15loss_index_1024E5count], 1;
$L__BB0_32:
	setp.eq.s32 	%p25, %r6, 2;
	@%p25 bra 	$L__BB0_37;
	add.s32 	%r30, %r29, %r2;
	setp.gt.u32 	%p26, %r13, %r30;
	@%p26 bra 	$L__BB0_37;
	ld.global.nc.u32 	%r128, [%rd6];
	setp.ge.u32 	%p27, %r30, %r128;
	@%p27 bra 	$L__BB0_37;
	mul.wide.u32 	%rd45, %r30, 8;
	add.s64 	%rd46, %rd2, %rd45;
	ld.global.nc.u64 	%rd47, [%rd46];
	setp.ne.s64 	%p28, %rd47, %rd3;
	@%p28 bra 	$L__BB0_37;
	mul.wide.u32 	%rd48, %r30, 4;
	add.s64 	%rd49, %rd1, %rd48;
	ld.global.nc.f32 	%f70, [%rd49];
	add.f32 	%f71, %f155, %f70;
	st.shared.f32 	[%r12], %f71;
	atom.shared.add.u32 	%r129, [_ZZ15loss_index_1024E5count], 1;
$L__BB0_37:
	setp.gt.u32 	%p29, %r1, 511;
	bar.sync 	0;
	ld.shared.f32 	%f72, [%r12];
	st.volatile.shared.f32 	[%r5], %f72;
	bar.sync 	0;
	@%p29 bra 	$L__BB0_39;
	ld.volatile.shared.f32 	%f73, [%r5];
	ld.volatile.shared.f32 	%f74, [%r5+2048];
	add.f32 	%f75, %f73, %f74;
	st.volatile.shared.f32 	[%r5], %f75;
$L__BB0_39:
	setp.gt.u32 	%p30, %r1, 255;
	bar.sync 	0;
	@%p30 bra 	$L__BB0_41;
	ld.volatile.shared.f32 	%f76, [%r5];
	ld.volatile.shared.f32 	%f77, [%r5+1024];
	add.f32 	%f78, %f76, %f77;
	st.volatile.shared.f32 	[%r5], %f78;
$L__BB0_41:
	setp.gt.u32 	%p31, %r1, 127;
	bar.sync 	0;
	@%p31 bra 	$L__BB0_43;
	ld.volatile.shared.f32 	%f79, [%r5];
	ld.volatile.shared.f32 	%f80, [%r5+512];
	add.f32 	%f81, %f79, %f80;
	st.volatile.shared.f32 	[%r5], %f81;
$L__BB0_43:
	setp.gt.u32 	%p32, %r1, 63;
	bar.sync 	0;
	@%p32 bra 	$L__BB0_45;
	ld.volatile.shared.f32 	%f82, [%r5];
	ld.volatile.shared.f32 	%f83, [%r5+256];
	add.f32 	%f84, %f82, %f83;
	st.volatile.shared.f32 	[%r5], %f84;
$L__BB0_45:
	setp.gt.u32 	%p33, %r1, 31;
	bar.sync 	0;
	@%p33 bra 	$L__BB0_47;
	ld.volatile.shared.f32 	%f85, [%r5];
	ld.volatile.shared.f32 	%f86, [%r5+128];
	add.f32 	%f87, %f85, %f86;
	st.volatile.shared.f32 	[%r5], %f87;
$L__BB0_47:
	setp.gt.u32 	%p34, %r1, 15;
	bar.sync 	0;
	@%p34 bra 	$L__BB0_49;
	ld.volatile.shared.f32 	%f88, [%r5];
	ld.volatile.shared.f32 	%f89, [%r5+64];
	add.f32 	%f90, %f88, %f89;
	st.volatile.shared.f32 	[%r5], %f90;
	ld.volatile.shared.f32 	%f91, [%r5];
	ld.volatile.shared.f32 	%f92, [%r5+32];
	add.f32 	%f93, %f91, %f92;
	st.volatile.shared.f32 	[%r5], %f93;
	ld.volatile.shared.f32 	%f94, [%r5];
	ld.volatile.shared.f32 	%f95, [%r5+16];
	add.f32 	%f96, %f94, %f95;
	st.volatile.shared.f32 	[%r5], %f96;
	ld.volatile.shared.f32 	%f97, [%r5];
	ld.volatile.shared.f32 	%f98, [%r5+8];
	add.f32 	%f99, %f97, %f98;
	st.volatile.shared.f32 	[%r5], %f99;
	ld.volatile.shared.f32 	%f100, [%r5];
	ld.volatile.shared.f32 	%f101, [%r5+4];
	add.f32 	%f102, %f100, %f101;
	st.volatile.shared.f32 	[%r5], %f102;
$L__BB0_49:
	setp.ne.s32 	%p35, %r1, 0;
	bar.sync 	0;
	@%p35 bra 	$L__BB0_51;
	ld.volatile.shared.f32 	%f103, [_ZZ15loss_index_1024E8red_buf0];
	ld.shared.u32 	%r130, [_ZZ15loss_index_1024E5count];
	cvt.rn.f32.s32 	%f104, %r130;
	div.rn.f32 	%f105, %f103, %f104;
	shl.b32 	%r131, %r11, 2;
	mov.u32 	%r132, loss_levels_rf;
	add.s32 	%r133, %r132, %r131;
	st.shared.f32 	[%r133], %f105;
$L__BB0_51:
	bar.sync 	0;
	add.s32 	%r202, %r202, 1;
	setp.ne.s32 	%p36, %r202, %r103;
	@%p36 bra 	$L__BB0_2;
$L__BB0_52:
	mov.u32 	%r134, %tid.x;
	setp.ne.s32 	%p37, %r134, 0;
	@%p37 bra 	$L__BB0_127;
	setp.lt.s32 	%p38, %r103, 1;
	mov.f32 	%f168, 0f3F800000;
	@%p38 bra 	$L__BB0_67;
	mov.u32 	%r32, %ntid.x;
	and.b32  	%r33, %r103, 7;
	setp.lt.u32 	%p39, %r103, 8;
	mov.f32 	%f167, 0f00000000;
	mov.b32 	%r209, 0;
	@%p39 bra 	$L__BB0_57;
	and.b32  	%r209, %r103, 2147483640;
	neg.s32 	%r213, %r209;
	shl.b32 	%r36, %r32, 5;
	shl.b32 	%r37, %r32, 2;
	mov.f32 	%f167, 0f00000000;
	mov.u32 	%r212, loss_levels_rf;
$L__BB0_56:
	.pragma "nounroll";
	ld.shared.f32 	%f110, [%r212];
	setp.gt.f32 	%p40, %f110, %f167;
	selp.f32 	%f111, %f110, %f167, %p40;
	add.s32 	%r137, %r212, %r37;
	ld.shared.f32 	%f112, [%r137];
	setp.gt.f32 	%p41, %f112, %f111;
	selp.f32 	%f113, %f112, %f111, %p41;
	add.s32 	%r138, %r137, %r37;
	ld.shared.f32 	%f114, [%r138];
	setp.gt.f32 	%p42, %f114, %f113;
	selp.f32 	%f115, %f114, %f113, %p42;
	add.s32 	%r139, %r138, %r37;
	ld.shared.f32 	%f116, [%r139];
	setp.gt.f32 	%p43, %f116, %f115;
	selp.f32 	%f117, %f116, %f115, %p43;
	add.s32 	%r140, %r139, %r37;
	ld.shared.f32 	%f118, [%r140];
	setp.gt.f32 	%p44, %f118, %f117;
	selp.f32 	%f119, %f118, %f117, %p44;
	add.s32 	%r141, %r140, %r37;
	ld.shared.f32 	%f120, [%r141];
	setp.gt.f32 	%p45, %f120, %f119;
	selp.f32 	%f121, %f120, %f119, %p45;
	add.s32 	%r142, %r141, %r37;
	ld.shared.f32 	%f122, [%r142];
	setp.gt.f32 	%p46, %f122, %f121;
	selp.f32 	%f123, %f122, %f121, %p46;
	add.s32 	%r143, %r142, %r37;
	ld.shared.f32 	%f124, [%r143];
	setp.gt.f32 	%p47, %f124, %f123;
	selp.f32 	%f167, %f124, %f123, %p47;
	add.s32 	%r213, %r213, 8;
	add.s32 	%r212, %r212, %r36;
	setp.eq.s32 	%p48, %r213, 0;
	@%p48 bra 	$L__BB0_57;
	bra.uni 	$L__BB0_56;
$L__BB0_57:
	setp.eq.s32 	%p49, %r33, 0;
	@%p49 bra 	$L__BB0_66;
	and.b32  	%r39, %r103, 3;
	setp.lt.u32 	%p50, %r33, 4;
	@%p50 bra 	$L__BB0_60;
	mul.lo.s32 	%r144, %r209, %r32;
	shl.b32 	%r145, %r144, 2;
	mov.u32 	%r146, loss_levels_rf;
	add.s32 	%r147, %r146, %r145;
	ld.shared.f32 	%f126, [%r147];
	setp.gt.f32 	%p51, %f126, %f167;
	selp.f32 	%f127, %f126, %f167, %p51;
	shl.b32 	%r148, %r32, 2;
	add.s32 	%r149, %r147, %r148;
	ld.shared.f32 	%f128, [%r149];
	setp.gt.f32 	%p52, %f128, %f127;
	selp.f32 	%f129, %f128, %f127, %p52;
	add.s32 	%r150, %r149, %r148;
	ld.shared.f32 	%f130, [%r150];
	setp.gt.f32 	%p53, %f130, %f129;
	selp.f32 	%f131, %f130, %f129, %p53;
	add.s32 	%r151, %r150, %r148;
	ld.shared.f32 	%f132, [%r151];
	setp.gt.f32 	%p54, %f132, %f131;
	selp.f32 	%f167, %f132, %f131, %p54;
	add.s32 	%r209, %r209, 4;
$L__BB0_60:
	setp.eq.s32 	%p55, %r39, 0;
	@%p55 bra 	$L__BB0_66;
	setp.eq.s32 	%p56, %r39, 1;
	@%p56 bra 	$L__BB0_63;
	mul.lo.s32 	%r152, %r209, %r32;
	shl.b32 	%r153, %r152, 2;
	mov.u32 	%r154, loss_levels_rf;
	add.s32 	%r155, %r154, %r153;
	ld.shared.f32 	%f134, [%r155];
	setp.gt.f32 	%p57, %f134, %f167;
	selp.f32 	%f135, %f134, %f167, %p57;
	shl.b32 	%r156, %r32, 2;
	add.s32 	%r157, %r155, %r156;
	ld.shared.f32 	%f136, [%r157];
	setp.gt.f32 	%p58, %f136, %f135;
	selp.f32 	%f167, %f136, %f135, %p58;
	add.s32 	%r209, %r209, 2;
$L__BB0_63:
	and.b32  	%r158, %r103, 1;
	setp.eq.b32 	%p59, %r158, 1;
	not.pred 	%p60, %p59;
	@%p60 bra 	$L__BB0_66;
	mul.lo.s32 	%r159, %r209, %r32;
	shl.b32 	%r160, %r159, 2;
	mov.u32 	%r161, loss_levels_rf;
	add.s32 	%r162, %r161, %r160;
	ld.shared.f32 	%f23, [%r162];
	setp.leu.f32 	%p61, %f23, %f167;
	@%p61 bra 	$L__BB0_66;
	mov.f32 	%f167, %f23;
$L__BB0_66:
	add.f32 	%f168, %f167, 0f3F800000;
$L__BB0_67:
	setp.lt.s32 	%p62, %r103, 1;
	@%p62 bra 	$L__BB0_84;
	mov.u32 	%r44, %ntid.x;
	and.b32  	%r45, %r103, 3;
	setp.lt.u32 	%p63, %r103, 4;
	mov.b32 	%r216, 0;
	@%p63 bra 	$L__BB0_79;
	and.b32  	%r216, %r103, 2147483644;
	neg.s32 	%r215, %r216;
	shl.b32 	%r48, %r44, 2;
	shl.b32 	%r49, %r44, 4;
	shl.b32 	%r50, %r44, 3;
	mul.lo.s32 	%r51, %r44, 12;
	mov.u32 	%r214, loss_levels_rf;
$L__BB0_70:
	ld.shared.f32 	%f137, [%r214];
	setp.geu.f32 	%p64, %f137, 0f358637BD;
	abs.f32 	%f138, %f137;
	setp.num.f32 	%p65, %f138, %f138;
	and.pred  	%p66, %p64, %p65;
	@%p66 bra 	$L__BB0_72;
	st.shared.f32 	[%r214], %f168;
$L__BB0_72:
	add.s32 	%r58, %r214, %r48;
	ld.shared.f32 	%f140, [%r58];
	setp.geu.f32 	%p67, %f140, 0f358637BD;
	abs.f32 	%f141, %f140;
	setp.num.f32 	%p68, %f141, %f141;
	and.pred  	%p69, %p67, %p68;
	@%p69 bra 	$L__BB0_74;
	st.shared.f32 	[%r58], %f168;
$L__BB0_74:
	add.s32 	%r59, %r214, %r50;
	ld.shared.f32 	%f143, [%r59];
	setp.geu.f32 	%p70, %f143, 0f358637BD;
	abs.f32 	%f144, %f143;
	setp.num.f32 	%p71, %f144, %f144;
	and.pred  	%p72, %p70, %p71;
	@%p72 bra 	$L__BB0_76;
	st.shared.f32 	[%r59], %f168;
$L__BB0_76:
	add.s32 	%r60, %r214, %r51;
	ld.shared.f32 	%f146, [%r60];
	setp.geu.f32 	%p73, %f146, 0f358637BD;
	abs.f32 	%f147, %f146;
	setp.num.f32 	%p74, %f147, %f147;
	and.pred  	%p75, %p73, %p74;
	@%p75 bra 	$L__BB0_78;
	st.shared.f32 	[%r60], %f168;
$L__BB0_78:
	add.s32 	%r215, %r215, 4;
	add.s32 	%r214, %r214, %r49;
	setp.ne.s32 	%p76, %r215, 0;
	@%p76 bra 	$L__BB0_70;
$L__BB0_79:
	setp.eq.s32 	%p77, %r45, 0;
	@%p77 bra 	$L__BB0_84;
	mul.lo.s32 	%r165, %r44, %r216;
	shl.b32 	%r166, %r165, 2;
	mov.u32 	%r167, loss_levels_rf;
	add.s32 	%r218, %r167, %r166;
	shl.b32 	%r65, %r44, 2;
	neg.s32 	%r217, %r45;
$L__BB0_81:
	.pragma "nounroll";
	ld.shared.f32 	%f149, [%r218];
	setp.geu.f32 	%p78, %f149, 0f358637BD;
	abs.f32 	%f150, %f149;
	setp.num.f32 	%p79, %f150, %f150;
	and.pred  	%p80, %p78, %p79;
	@%p80 bra 	$L__BB0_83;
	st.shared.f32 	[%r218], %f168;
$L__BB0_83:
	add.s32 	%r218, %r218, %r65;
	add.s32 	%r217, %r217, 1;
	setp.ne.s32 	%p81, %r217, 0;
	@%p81 bra 	$L__BB0_81;
$L__BB0_84:
	ld.shared.f32 	%f171, [loss_levels_rf];
	add.u64 	%rd7, %SPL, 0;
	mov.b32 	%r168, 0;
	st.local.u32 	[%rd7], %r168;
	setp.lt.s32 	%p82, %r103, 2;
	@%p82 bra 	$L__BB0_126;
	mov.u32 	%r71, %ntid.x;
	add.s32 	%r72, %r103, -1;
	add.s32 	%r170, %r103, -2;
	and.b32  	%r73, %r72, 7;
	setp.lt.u32 	%p83, %r170, 7;
	mov.b32 	%r223, 1;
	@%p83 bra 	$L__BB0_105;
	and.b32  	%r172, %r72, -8;
	neg.s32 	%r221, %r172;
	shl.b32 	%r75, %r71, 2;
	mov.u32 	%r173, loss_levels_rf;
	add.s32 	%r219, %r173, %r75;
	shl.b32 	%r77, %r71, 5;
	mov.b32 	%r220, 4;
$L__BB0_87:
	.pragma "nounroll";
	ld.shared.f32 	%f31, [%r219];
	setp.geu.f32 	%p84, %f31, %f171;
	@%p84 bra 	$L__BB0_89;
	add.s32 	%r174, %r220, -3;
	st.local.u32 	[%rd7], %r174;
	mov.f32 	%f171, %f31;
$L__BB0_89:
	add.s32 	%r81, %r219, %r75;
	ld.shared.f32 	%f33, [%r81];
	setp.geu.f32 	%p85, %f33, %f171;
	@%p85 bra 	$L__BB0_91;
	add.s32 	%r175, %r220, -2;
	st.local.u32 	[%rd7], %r175;
	mov.f32 	%f171, %f33;
$L__BB0_91:
	add.s32 	%r82, %r81, %r75;
	ld.shared.f32 	%f35, [%r82];
	setp.geu.f32 	%p86, %f35, %f171;
	@%p86 bra 	$L__BB0_93;
	add.s32 	%r176, %r220, -1;
	st.local.u32 	[%rd7], %r176;
	mov.f32 	%f171, %f35;
$L__BB0_93:
	add.s32 	%r83, %r82, %r75;
	ld.shared.f32 	%f37, [%r83];
	setp.geu.f32 	%p87, %f37, %f171;
	@%p87 bra 	$L__BB0_95;
	st.local.u32 	[%rd7], %r220;
	mov.f32 	%f171, %f37;
$L__BB0_95:
	add.s32 	%r84, %r83, %r75;
	ld.shared.f32 	%f39, [%r84];
	setp.geu.f32 	%p88, %f39, %f171;
	@%p88 bra 	$L__BB0_97;
	add.s32 	%r177, %r220, 1;
	st.local.u32 	[%rd7], %r177;
	mov.f32 	%f171, %f39;
$L__BB0_97:
	add.s32 	%r85, %r84, %r75;
	ld.shared.f32 	%f41, [%r85];
	setp.geu.f32 	%p89, %f41, %f171;
	@%p89 bra 	$L__BB0_99;
	add.s32 	%r178, %r220, 2;
	st.local.u32 	[%rd7], %r178;
	mov.f32 	%f171, %f41;
$L__BB0_99:
	add.s32 	%r86, %r85, %r75;
	ld.shared.f32 	%f43, [%r86];
	setp.geu.f32 	%p90, %f43, %f171;
	@%p90 bra 	$L__BB0_101;
	add.s32 	%r179, %r220, 3;
	st.local.u32 	[%rd7], %r179;
	mov.f32 	%f171, %f43;
$L__BB0_101:
	add.s32 	%r180, %r86, %r75;
	ld.shared.f32 	%f45, [%r180];
	setp.geu.f32 	%p91, %f45, %f171;
	@%p91 bra 	$L__BB0_103;
	add.s32 	%r181, %r220, 4;
	st.local.u32 	[%rd7], %r181;
	mov.f32 	%f171, %f45;
$L__BB0_103:
	add.s32 	%r221, %r221, 8;
	add.s32 	%r220, %r220, 8;
	add.s32 	%r219, %r219, %r77;
	setp.ne.s32 	%p92, %r221, 0;
	@%p92 bra 	$L__BB0_87;
	add.s32 	%r223, %r220, -3;
$L__BB0_105:
	setp.eq.s32 	%p93, %r73, 0;
	@%p93 bra 	$L__BB0_126;
	and.b32  	%r92, %r72, 3;
	setp.lt.u32 	%p94, %r73, 4;
	@%p94 bra 	$L__BB0_116;
	mul.lo.s32 	%r182, %r223, %r71;
	shl.b32 	%r183, %r182, 2;
	mov.u32 	%r184, loss_levels_rf;
	add.s32 	%r93, %r184, %r183;
	ld.shared.f32 	%f48, [%r93];
	setp.geu.f32 	%p95, %f48, %f171;
	@%p95 bra 	$L__BB0_109;
	st.local.u32 	[%rd7], %r223;
	mov.f32 	%f171, %f48;
$L__BB0_109:
	shl.b32 	%r94, %r71, 2;
	add.s32 	%r95, %r93, %r94;
	ld.shared.f32 	%f50, [%r95];
	setp.geu.f32 	%p96, %f50, %f171;
	@%p96 bra 	$L__BB0_111;
	add.s32 	%r185, %r223, 1;
	st.local.u32 	[%rd7], %r185;
	mov.f32 	%f171, %f50;
$L__BB0_111:
	add.s32 	%r96, %r95, %r94;
	ld.shared.f32 	%f52, [%r96];
	setp.geu.f32 	%p97, %f52, %f171;
	@%p97 bra 	$L__BB0_113;
	add.s32 	%r186, %r223, 2;
	st.local.u32 	[%rd7], %r186;
	mov.f32 	%f171, %f52;
$L__BB0_113:
	add.s32 	%r187, %r96, %r94;
	ld.shared.f32 	%f54, [%r187];
	setp.geu.f32 	%p98, %f54, %f171;
	@%p98 bra 	$L__BB0_115;
	add.s32 	%r188, %r223, 3;
	st.local.u32 	[%rd7], %r188;
	mov.f32 	%f171, %f54;
$L__BB0_115:
	add.s32 	%r223, %r223, 4;
$L__BB0_116:
	setp.eq.s32 	%p99, %r92, 0;
	@%p99 bra 	$L__BB0_126;
	setp.eq.s32 	%p100, %r92, 1;
	@%p100 bra 	$L__BB0_123;
	mul.lo.s32 	%r189, %r223, %r71;
	shl.b32 	%r190, %r189, 2;
	mov.u32 	%r191, loss_levels_rf;
	add.s32 	%r99, %r191, %r190;
	ld.shared.f32 	%f57, [%r99];
	setp.geu.f32 	%p101, %f57, %f171;
	@%p101 bra 	$L__BB0_120;
	st.local.u32 	[%rd7], %r223;
	mov.f32 	%f171, %f57;
$L__BB0_120:
	shl.b32 	%r192, %r71, 2;
	add.s32 	%r193, %r99, %r192;
	ld.shared.f32 	%f59, [%r193];
	setp.geu.f32 	%p102, %f59, %f171;
	@%p102 bra 	$L__BB0_122;
	add.s32 	%r194, %r223, 1;
	st.local.u32 	[%rd7], %r194;
	mov.f32 	%f171, %f59;
$L__BB0_122:
	add.s32 	%r223, %r223, 2;
$L__BB0_123:
	and.b32  	%r195, %r72, 1;
	setp.eq.b32 	%p103, %r195, 1;
	not.pred 	%p104, %p103;
	@%p104 bra 	$L__BB0_126;
	mul.lo.s32 	%r196, %r223, %r71;
	shl.b32 	%r197, %r196, 2;
	mov.u32 	%r198, loss_levels_rf;
	add.s32 	%r199, %r198, %r197;
	ld.shared.f32 	%f152, [%r199];
	setp.geu.f32 	%p105, %f152, %f171;
	@%p105 bra 	$L__BB0_126;
	st.local.u32 	[%rd7], %r223;
$L__BB0_126:
	ld.local.u32 	%r200, [%rd7];
	mov.u32 	%r201, %ctaid.x;
	cvta.to.global.u64 	%rd51, %rd10;
	mul.wide.u32 	%rd52, %r201, 4;
	add.s64 	%rd53, %rd51, %rd52;
	st.global.u32 	[%rd53], %r200;
$L__BB0_127:
	ret;

}


// ===== COMPILED SASS (sm_100) =====

	.target	sm_100

	.elftype	@"ET_EXEC"


//--------------------- .note.nv.tkinfo           --------------------------
	.section	.note.nv.tkinfo,"",@"SHT_NOTE"
	.sectionflags	@"SHF_NOTE_NV_TKINFO"
	.tkinfo
        /*0018*/ 	.word	0x00000002
        /*0030*/ 	.string	""
        /*0030*/ 	.string	"ptxas"
        /*0030*/ 	.string	"Cuda compilation tools, release 13.0, V13.0.88"
        /*0030*/ 	.string	"Build cuda_13.0.r13.0/compiler.36424714_0"
        /*0030*/ 	.string	"-arch sm_100 -m 64 "



//--------------------- .note.nv.cuinfo           --------------------------
	.section	.note.nv.cuinfo,"",@"SHT_NOTE"
	.sectionflags	@"SHF_NOTE_NV_CUINFO"
        /*0018*/ 	.short	0x0002
        /*001a*/ 	.short	0x0064
        /*001c*/ 	.short	0x0082
	.zero		2


//--------------------- .nv.info                  --------------------------
	.section	.nv.info,"",@"SHT_CUDA_INFO"
	.align	4


	//----- nvinfo : EIATTR_REGCOUNT
	.align		4
        /*0000*/ 	.byte	0x04, 0x2f
        /*0002*/ 	.short	(.L_1 - .L_0)
	.align		4
.L_0:
        /*0004*/ 	.word	index@(loss_index_1024)
        /*0008*/ 	.word	0x0000001e


	//----- nvinfo : EIATTR_FRAME_SIZE
	.align		4
.L_1:
        /*000c*/ 	.byte	0x04, 0x11
        /*000e*/ 	.short	(.L_3 - .L_2)
	.align		4
.L_2:
        /*0010*/ 	.word	index@($__internal_0_$__cuda_sm3x_div_rn_noftz_f32_slowpath)
        /*0014*/ 	.word	0x00000000


	//----- nvinfo : EIATTR_FRAME_SIZE
	.align		4
.L_3:
        /*0018*/ 	.byte	0x04, 0x11
        /*001a*/ 	.short	(.L_5 - .L_4)
	.align		4
.L_4:
        /*001c*/ 	.word	index@(loss_index_1024)
        /*0020*/ 	.word	0x00000000


	//----- nvinfo : EIATTR_MIN_STACK_SIZE
	.align		4
.L_5:
        /*0024*/ 	.byte	0x04, 0x12
        /*0026*/ 	.short	(.L_7 - .L_6)
	.align		4
.L_6:
        /*0028*/ 	.word	index@(loss_index_1024)
        /*002c*/ 	.word	0x00000000
.L_7:


//--------------------- .nv.compat                --------------------------
	.section	.nv.compat,"",@"SHT_CUDA_COMPAT_INFO"
	.align	4
        /*0000*/ 	.byte	0x02, 0x09, 0x00, 0x00, 0x02, 0x02, 0x01, 0x00, 0x02, 0x05, 0x05, 0x00, 0x03, 0x07, 0x01, 0x01
        /*0010*/ 	.byte	0x02, 0x03, 0x00, 0x00, 0x02, 0x06, 0x01, 0x00, 0x04, 0x0b, 0x08, 0x00, 0x01, 0x00, 0x00, 0x00
        /*0020*/ 	.byte	0x00, 0x00, 0x00, 0x00


//--------------------- .nv.info.loss_index_1024  --------------------------
	.section	.nv.info.loss_index_1024,"",@"SHT_CUDA_INFO"
	.sectionflags	@""
	.align	4


	//----- nvinfo : EIATTR_CUDA_API_VERSION
	.align		4
        /*0000*/ 	.byte	0x04, 0x37
        /*0002*/ 	.short	(.L_9 - .L_8)
.L_8:
        /*0004*/ 	.word	0x00000082


	//----- nvinfo : EIATTR_KPARAM_INFO
	.align		4
.L_9:
        /*0008*/ 	.byte	0x04, 0x17
        /*000a*/ 	.short	(.L_11 - .L_10)
.L_10:
        /*000c*/ 	.word	0x00000000
        /*0010*/ 	.short	0x0006
        /*0012*/ 	.short	0x002c
        /*0014*/ 	.byte	0x00, 0xf0, 0x11, 0x00


	//----- nvinfo : EIATTR_KPARAM_INFO
	.align		4
.L_11:
        /*0018*/ 	.byte	0x04, 0x17
        /*001a*/ 	.short	(.L_13 - .L_12)
.L_12:
        /*001c*/ 	.word	0x00000000
        /*0020*/ 	.short	0x0005
        /*0022*/ 	.short	0x0028
        /*0024*/ 	.byte	0x00, 0xf0, 0x11, 0x00


	//----- nvinfo : EIATTR_KPARAM_INFO
	.align		4
.L_13:
        /*0028*/ 	.byte	0x04, 0x17
        /*002a*/ 	.short	(.L_15 - .L_14)
.L_14:
        /*002c*/ 	.word	0x00000000
        /*0030*/ 	.short	0x0004
        /*0032*/ 	.short	0x0020
        /*0034*/ 	.byte	0x00, 0xf5, 0x21, 0x00


	//----- nvinfo : EIATTR_KPARAM_INFO
	.align		4
.L_15:
        /*0038*/ 	.byte	0x04, 0x17
        /*003a*/ 	.short	(.L_17 - .L_16)
.L_16:
        /*003c*/ 	.word	0x00000000
        /*0040*/ 	.short	0x0003
        /*0042*/ 	.short	0x0018
        /*0044*/ 	.byte	0x00, 0xf5, 0x21, 0x00


	//----- nvinfo : EIATTR_KPARAM_INFO
	.align		4
.L_17:
        /*0048*/ 	.byte	0x04, 0x17
        /*004a*/ 	.short	(.L_19 - .L_18)
.L_18:
        /*004c*/ 	.word	0x00000000
        /*0050*/ 	.short	0x0002
        /*0052*/ 	.short	0x0010
        /*0054*/ 	.byte	0x00, 0xf5, 0x21, 0x00


	//----- nvinfo : EIATTR_KPARAM_INFO
	.align		4
.L_19:
        /*0058*/ 	.byte	0x04, 0x17
        /*005a*/ 	.short	(.L_21 - .L_20)
.L_20:
        /*005c*/ 	.word	0x00000000
        /*0060*/ 	.short	0x0001
        /*0062*/ 	.short	0x0008
        /*0064*/ 	.byte	0x00, 0xf5, 0x21, 0x00


	//----- nvinfo : EIATTR_KPARAM_INFO
	.align		4
.L_21:
        /*0068*/ 	.byte	0x04, 0x17
        /*006a*/ 	.short	(.L_23 - .L_22)
.L_22:
        /*006c*/ 	.word	0x00000000
        /*0070*/ 	.short	0x0000
        /*0072*/ 	.short	0x0000
        /*0074*/ 	.byte	0x00, 0xf5, 0x21, 0x00


	//----- nvinfo : EIATTR_SPARSE_MMA_MASK
	.align		4
.L_23:
        /*0078*/ 	.byte	0x03, 0x50
        /*007a*/ 	.short	0x0000


	//----- nvinfo : EIATTR_MAXREG_COUNT
	.align		4
        /*007c*/ 	.byte	0x03, 0x1b
        /*007e*/ 	.short	0x00ff


	//----- nvinfo : EIATTR_NUM_BARRIERS
	.align		4
        /*0080*/ 	.byte	0x02, 0x4c
        /*0082*/ 	.byte	0x01
	.zero		1


	//----- nvinfo : EIATTR_MERCURY_ISA_VERSION
	.align		4
        /*0084*/ 	.byte	0x03, 0x5f
        /*0086*/ 	.short	0x0101


	//----- nvinfo : EIATTR_VRC_CTA_INIT_COUNT
	.align		4
        /*0088*/ 	.byte	0x02, 0x4a
	.zero		1
	.zero		1


	//----- nvinfo : EIATTR_EXIT_INSTR_OFFSETS
	.align		4
        /*008c*/ 	.byte	0x04, 0x1c
        /*008e*/ 	.short	(.L_25 - .L_24)


	//   ....[0]....
.L_24:
        /*0090*/ 	.word	0x00001460


	//   ....[1]....
        /*0094*/ 	.word	0x00002f70


	//----- nvinfo : EIATTR_CRS_STACK_SIZE
	.align		4
.L_25:
        /*0098*/ 	.byte	0x04, 0x1e
        /*009a*/ 	.short	(.L_27 - .L_26)
.L_26:
        /*009c*/ 	.word	0x00000000


	//----- nvinfo : EIATTR_CBANK_PARAM_SIZE
	.align		4
.L_27:
        /*00a0*/ 	.byte	0x03, 0x19
        /*00a2*/ 	.short	0x0030


	//----- nvinfo : EIATTR_PARAM_CBANK
	.align		4
        /*00a4*/ 	.byte	0x04, 0x0a
        /*00a6*/ 	.short	(.L_29 - .L_28)
	.align		4
.L_28:
        /*00a8*/ 	.word	index@(.nv.constant0.loss_index_1024)
        /*00ac*/ 	.short	0x0380
        /*00ae*/ 	.short	0x0030


	//----- nvinfo : EIATTR_SW_WAR
	.align		4
.L_29:
        /*00b0*/ 	.byte	0x04, 0x36
        /*00b2*/ 	.short	(.L_31 - .L_30)
.L_30:
        /*00b4*/ 	.word	0x00000008
.L_31:


//--------------------- .nv.callgraph             --------------------------
	.section	.nv.callgraph,"",@"SHT_CUDA_CALLGRAPH"
	.align	4
	.sectionentsize	8
	.align		4
        /*0000*/ 	.word	0x00000000
	.align		4
        /*0004*/ 	.word	0xffffffff
	.align		4
        /*0008*/ 	.word	0x00000000
	.align		4
        /*000c*/ 	.word	0xfffffffe
	.align		4
        /*0010*/ 	.word	0x00000000
	.align		4
        /*0014*/ 	.word	0xfffffffd
	.align		4
        /*0018*/ 	.word	0x00000000
	.align		4
        /*001c*/ 	.word	0xfffffffc


//--------------------- .text.loss_index_1024     --------------------------
	.section	.text.loss_index_1024,"ax",@progbits
	.align	128
        .global         loss_index_1024
        .type           loss_index_1024,@function
        .size           loss_index_1024,(.L_x_50 - loss_index_1024)
        .other          loss_index_1024,@"STO_CUDA_ENTRY STV_DEFAULT"
loss_index_1024:
.text.loss_index_1024:
[----:B------:R-:W-:Y:S01]  /*0000*/  LDC R1, c[0x0][0x37c] ;  /* 0x0000df00ff017b82 */ /* 0x000fe20000000800 */
[----:B------:R-:W0:Y:S01]  /*0010*/  LDCU UR7, c[0x0][0x3ac] ;  /* 0x00007580ff0777ac */ /* 0x000e220008000800 */
[----:B------:R-:W1:Y:S01]  /*0020*/  LDCU.64 UR8, c[0x0][0x358] ;  /* 0x00006b00ff0877ac */ /* 0x000e620008000a00 */
[----:B0-----:R-:W-:-:S09]  /*0030*/  UISETP.GE.AND UP0, UPT, UR7, 0x1, UPT ;  /* 0x000000010700788c */ /* 0x001fd2000bf06270 */
[----:B-1----:R-:W-:Y:S05]  /*0040*/  BRA.U !UP0, `(.L_x_0) ;  /* 0x0000001108fc7547 */ /* 0x002fea000b800000 */
[----:B------:R-:W0:Y:S01]  /*0050*/  LDC R0, c[0x0][0x360] ;  /* 0x0000d800ff007b82 */ /* 0x000e220000000800 */
[----:B------:R-:W-:Y:S01]  /*0060*/  IMAD.MOV.U32 R2, RZ, RZ, RZ ;  /* 0x000000ffff027224 */ /* 0x000fe200078e00ff */
[----:B------:R-:W-:Y:S02]  /*0070*/  UMOV UR4, 0x400 ;  /* 0x0000040000047882 */ /* 0x000fe40000000000 */
[----:B------:R-:W-:-:S04]  /*0080*/  UIADD3 UR4, UPT, UPT, UR4, 0x4, URZ ;  /* 0x0000000404047890 */ /* 0x000fc8000fffe0ff */
[----:B------:R-:W1:Y:S08]  /*0090*/  LDC R7, c[0x0][0x3a8] ;  /* 0x0000ea00ff077b82 */ /* 0x000e700000000800 */
[----:B------:R-:W2:Y:S01]  /*00a0*/  S2UR UR5, SR_CgaCtaId ;  /* 0x00000000000579c3 */ /* 0x000ea20000008800 */
[----:B0-----:R-:W0:Y:S01]  /*00b0*/  I2F.U32.RP R4, R0 ;  /* 0x0000000000047306 */ /* 0x001e220000209000 */
[----:B------:R-:W-:-:S06]  /*00c0*/  ISETP.NE.U32.AND P2, PT, R0, RZ, PT ;  /* 0x000000ff0000720c */ /* 0x000fcc0003f45070 */
[----:B------:R-:W3:Y:S01]  /*00d0*/  S2UR UR10, SR_CTAID.X ;  /* 0x00000000000a79c3 */ /* 0x000ee20000002500 */
[----:B0-----:R-:W0:Y:S01]  /*00e0*/  MUFU.RCP R4, R4 ;  /* 0x0000000400047308 */ /* 0x001e220000001000 */
[----:B--2---:R-:W-:Y:S01]  /*00f0*/  ULEA UR4, UR5, UR4, 0x18 ;  /* 0x0000000405047291 */ /* 0x004fe2000f8ec0ff */
[----:B0-----:R-:W-:-:S06]  /*0100*/  VIADD R5, R4, 0xffffffe ;  /* 0x0ffffffe04057836 */ /* 0x001fcc0000000000 */
[----:B------:R0:W2:Y:S02]  /*0110*/  F2I.FTZ.U32.TRUNC.NTZ R3, R5 ;  /* 0x0000000500037305 */ /* 0x0000a4000021f000 */
[----:B0-----:R-:W0:Y:S01]  /*0120*/  S2R R5, SR_TID.X ;  /* 0x0000000000057919 */ /* 0x001e220000002100 */
[----:B--2---:R-:W-:-:S04]  /*0130*/  IMAD.MOV R9, RZ, RZ, -R3 ;  /* 0x000000ffff097224 */ /* 0x004fc800078e0a03 */
[----:B------:R-:W-:-:S04]  /*0140*/  IMAD R9, R9, R0, RZ ;  /* 0x0000000009097224 */ /* 0x000fc800078e02ff */
[----:B------:R-:W-:Y:S01]  /*0150*/  IMAD.HI.U32 R2, R3, R9, R2 ;  /* 0x0000000903027227 */ /* 0x000fe200078e0002 */
[----:B-1----:R-:W-:-:S05]  /*0160*/  IADD3 R3, PT, PT, R0, -0x1, R7 ;  /* 0xffffffff00037810 */ /* 0x002fca0007ffe007 */
[----:B------:R-:W-:-:S04]  /*0170*/  IMAD.HI.U32 R2, R2, R3, RZ ;  /* 0x0000000302027227 */ /* 0x000fc800078e00ff */
[----:B------:R-:W-:-:S04]  /*0180*/  IMAD.MOV R7, RZ, RZ, -R2 ;  /* 0x000000ffff077224 */ /* 0x000fc800078e0a02 */
[----:B------:R-:W-:Y:S01]  /*0190*/  IMAD R7, R0, R7, R3 ;  /* 0x0000000700077224 */ /* 0x000fe200078e0203 */
[----:B0-----:R-:W-:-:S04]  /*01a0*/  LEA R6, R5, UR4, 0x2 ;  /* 0x0000000405067c11 */ /* 0x001fc8000f8e10ff */
[----:B------:R-:W-:-:S13]  /*01b0*/  ISETP.GE.U32.AND P0, PT, R7, R0, PT ;  /* 0x000000000700720c */ /* 0x000fda0003f06070 */
[----:B------:R-:W-:Y:S02]  /*01c0*/  @P0 IMAD.IADD R7, R7, 0x1, -R0 ;  /* 0x0000000107070824 */ /* 0x000fe400078e0a00 */
[----:B------:R-:W-:-:S03]  /*01d0*/  @P0 VIADD R2, R2, 0x1 ;  /* 0x0000000102020836 */ /* 0x000fc60000000000 */
[----:B------:R-:W-:Y:S01]  /*01e0*/  ISETP.GE.U32.AND P1, PT, R7, R0, PT ;  /* 0x000000000700720c */ /* 0x000fe20003f26070 */
[----:B------:R-:W-:-:S12]  /*01f0*/  IMAD.MOV.U32 R7, RZ, RZ, RZ ;  /* 0x000000ffff077224 */ /* 0x000fd800078e00ff */
[----:B------:R-:W-:Y:S01]  /*0200*/  @P1 VIADD R2, R2, 0x1 ;  /* 0x0000000102021836 */ /* 0x000fe20000000000 */
[----:B------:R-:W-:-:S04]  /*0210*/  @!P2 LOP3.LUT R2, RZ, R0, RZ, 0x33, !PT ;  /* 0x00000000ff02a212 */ /* 0x000fc800078e33ff */
[----:B------:R-:W-:-:S04]  /*0220*/  VIMNMX.U32 R8, PT, PT, R2, 0x1, !PT ;  /* 0x0000000102087848 */ /* 0x000fc80007fe0000 */
[C---:B------:R-:W-:Y:S02]  /*0230*/  LOP3.LUT R4, R8.reuse, 0xfffffffc, RZ, 0xc0, !PT ;  /* 0xfffffffc08047812 */ /* 0x040fe400078ec0ff */
[----:B------:R-:W-:-:S03]  /*0240*/  LOP3.LUT R8, R8, 0x3, RZ, 0xc0, !PT ;  /* 0x0000000308087812 */ /* 0x000fc600078ec0ff */
[----:B---3--:R-:W-:-:S07]  /*0250*/  IMAD.MOV R9, RZ, RZ, -R4 ;  /* 0x000000ffff097224 */ /* 0x008fce00078e0a04 */
.L_x_22:
[----:B0-----:R-:W0:Y:S01]  /*0260*/  S2UR UR7, SR_CgaCtaId ;  /* 0x00000000000779c3 */ /* 0x001e220000008800 */
[----:B------:R-:W-:Y:S01]  /*0270*/  UMOV UR6, 0x400 ;  /* 0x0000040000067882 */ /* 0x000fe20000000000 */
[C---:B--2---:R-:W-:Y:S01]  /*0280*/  IMAD R10, R0.reuse, R7, RZ ;  /* 0x00000007000a7224 */ /* 0x044fe200078e02ff */
[----:B------:R-:W-:Y:S01]  /*0290*/  UIADD3 UR4, UPT, UPT, UR6, 0x1010, URZ ;  /* 0x0000101006047890 */ /* 0x000fe2000fffe0ff */
[----:B------:R-:W-:Y:S02]  /*02a0*/  ISETP.GT.U32.AND P0, PT, R0, R3, PT ;  /* 0x000000030000720c */ /* 0x000fe40003f04070 */
[----:B-1----:R-:W-:Y:S01]  /*02b0*/  IMAD.IADD R11, R10, 0x1, R5 ;  /* 0x000000010a0b7824 */ /* 0x002fe200078e0205 */
[----:B0-----:R-:W-:Y:S02]  /*02c0*/  ULEA UR5, UR7, UR4, 0x18 ;  /* 0x0000000407057291 */ /* 0x001fe4000f8ec0ff */
[----:B------:R-:W-:-:S04]  /*02d0*/  ULEA UR4, UR7, UR6, 0x18 ;  /* 0x0000000607047291 */ /* 0x000fc8000f8ec0ff */
[----:B------:R-:W-:-:S05]  /*02e0*/  LEA R11, R11, UR5, 0x2 ;  /* 0x000000050b0b7c11 */ /* 0x000fca000f8e10ff */
[----:B------:R-:W-:Y:S04]  /*02f0*/  STS [UR4], RZ ;  /* 0x000000ffff007988 */ /* 0x000fe80008000804 */
[----:B------:R0:W-:Y:S01]  /*0300*/  STS [R11], RZ ;  /* 0x000000ff0b007388 */ /* 0x0001e20000000800 */
[----:B-----5:R-:W-:Y:S05]  /*0310*/  @P0 BRA `(.L_x_1) ;  /* 0x0000000800dc0947 */ /* 0x020fea0003800000 */
[----:B------:R-:W1:Y:S08]  /*0320*/  LDC.64 R18, c[0x0][0x390] ;  /* 0x0000e400ff127b82 */ /* 0x000e700000000a00 */
[----:B------:R-:W2:Y:S01]  /*0330*/  LDC.64 R12, c[0x0][0x398] ;  /* 0x0000e600ff0c7b82 */ /* 0x000ea20000000a00 */
[----:B-1----:R-:W-:-:S06]  /*0340*/  IMAD.WIDE.U32 R18, R7, 0x4, R18 ;  /* 0x0000000407127825 */ /* 0x002fcc00078e0012 */
[----:B------:R1:W5:Y:S01]  /*0350*/  LDG.E.CONSTANT R18, desc[UR8][R18.64] ;  /* 0x0000000812127981 */ /* 0x000362000c1e9900 */
[----:B------:R-:W-:Y:S01]  /*0360*/  ISETP.GE.U32.AND P0, PT, R2, 0x4, PT ;  /* 0x000000040200780c */ /* 0x000fe20003f06070 */
[----:B------:R-:W-:Y:S02]  /*0370*/  IMAD.MOV.U32 R14, RZ, RZ, RZ ;  /* 0x000000ffff0e7224 */ /* 0x000fe400078e00ff */
[----:B------:R-:W-:Y:S02]  /*0380*/  IMAD.MOV.U32 R20, RZ, RZ, RZ ;  /* 0x000000ffff147224 */ /* 0x000fe400078e00ff */
[----:B--2---:R-:W-:-:S08]  /*0390*/  IMAD.WIDE.U32 R12, R7, 0x4, R12 ;  /* 0x00000004070c7825 */ /* 0x004fd000078e000c */
[----:B-1----:R-:W-:Y:S05]  /*03a0*/  @!P0 BRA `(.L_x_2) ;  /* 0x00000004008c8947 */ /* 0x002fea0003800000 */
[----:B------:R-:W1:Y:S01]  /*03b0*/  LDC.64 R14, c[0x0][0x388] ;  /* 0x0000e200ff0e7b82 */ /* 0x000e620000000a00 */
[C-C-:B------:R-:W-:Y:S02]  /*03c0*/  IMAD R21, R0.reuse, 0x2, R5.reuse ;  /* 0x0000000200157824 */ /* 0x140fe400078e0205 */
[--C-:B------:R-:W-:Y:S02]  /*03d0*/  IMAD R23, R0, 0x3, R5.reuse ;  /* 0x0000000300177824 */ /* 0x100fe400078e0205 */
[----:B------:R-:W-:Y:S02]  /*03e0*/  IMAD.IADD R25, R5, 0x1, R0 ;  /* 0x0000000105197824 */ /* 0x000fe400078e0200 */
[----:B------:R-:W-:Y:S02]  /*03f0*/  IMAD.MOV.U32 R20, RZ, RZ, RZ ;  /* 0x000000ffff147224 */ /* 0x000fe400078e00ff */
[----:B------:R-:W-:Y:S02]  /*0400*/  IMAD.MOV.U32 R27, RZ, RZ, R5 ;  /* 0x000000ffff1b7224 */ /* 0x000fe400078e0005 */
[----:B------:R-:W-:-:S07]  /*0410*/  IMAD.MOV.U32 R19, RZ, RZ, R9 ;  /* 0x000000ffff137224 */ /* 0x000fce00078e0009 */
.L_x_11:
[----:B-----5:R-:W-:Y:S01]  /*0420*/  ISETP.GT.U32.AND P0, PT, R18, R27, PT ;  /* 0x0000001b1200720c */ /* 0x020fe20003f04070 */
[----:B------:R-:W-:-:S12]  /*0430*/  BSSY.RECONVERGENT B0, `(.L_x_3) ;  /* 0x0000013000007945 */ /* 0x000fd80003800200 */
[----:B-1234-:R-:W-:Y:S05]  /*0440*/  @P0 BRA `(.L_x_4) ;  /* 0x0000000000440947 */ /* 0x01efea0003800000 */
[----:B------:R-:W2:Y:S02]  /*0450*/  LDG.E.CONSTANT R16, desc[UR8][R12.64] ;  /* 0x000000080c107981 */ /* 0x000ea4000c1e9900 */
[----:B--2---:R-:W-:-:S13]  /*0460*/  ISETP.GE.U32.AND P0, PT, R27, R16, PT ;  /* 0x000000101b00720c */ /* 0x004fda0003f06070 */
[----:B------:R-:W-:Y:S05]  /*0470*/  @P0 BRA `(.L_x_4) ;  /* 0x0000000000380947 */ /* 0x000fea0003800000 */
[----:B-1----:R-:W-:-:S06]  /*0480*/  IMAD.WIDE.U32 R16, R27, 0x8, R14 ;  /* 0x000000081b107825 */ /* 0x002fcc00078e000e */
[----:B------:R-:W2:Y:S02]  /*0490*/  LDG.E.64.CONSTANT R16, desc[UR8][R16.64] ;  /* 0x0000000810107981 */ /* 0x000ea4000c1e9b00 */
[----:B--2---:R-:W-:-:S04]  /*04a0*/  ISETP.NE.U32.AND P0, PT, R16, UR10, PT ;  /* 0x0000000a10007c0c */ /* 0x004fc8000bf05070 */
[----:B------:R-:W-:-:S13]  /*04b0*/  ISETP.NE.AND.EX P0, PT, R17, RZ, PT, P0 ;  /* 0x000000ff1100720c */ /* 0x000fda0003f05300 */
[----:B------:R-:W-:Y:S05]  /*04c0*/  @P0 BRA `(.L_x_4) ;  /* 0x0000000000240947 */ /* 0x000fea0003800000 */
[----:B------:R-:W1:Y:S02]  /*04d0*/  LDC.64 R16, c[0x0][0x380] ;  /* 0x0000e000ff107b82 */ /* 0x000e640000000a00 */
[----:B-1----:R-:W-:-:S06]  /*04e0*/  IMAD.WIDE.U32 R16, R27, 0x4, R16 ;  /* 0x000000041b107825 */ /* 0x002fcc00078e0010 */
[----:B------:R-:W2:Y:S01]  /*04f0*/  LDG.E.CONSTANT R17, desc[UR8][R16.64] ;  /* 0x0000000810117981 */ /* 0x000ea2000c1e9900 */
[----:B------:R-:W1:Y:S01]  /*0500*/  S2UR UR5, SR_CgaCtaId ;  /* 0x00000000000579c3 */ /* 0x000e620000008800 */
[----:B------:R-:W-:Y:S02]  /*0510*/  UMOV UR4, 0x400 ;  /* 0x0000040000047882 */ /* 0x000fe40000000000 */
[----:B-1----:R-:W-:Y:S01]  /*0520*/  ULEA UR4, UR5, UR4, 0x18 ;  /* 0x0000000405047291 */ /* 0x002fe2000f8ec0ff */
[----:B--2---:R-:W-:-:S05]  /*0530*/  FADD R20, R20, R17 ;  /* 0x0000001114147221 */ /* 0x004fca0000000000 */
[----:B------:R2:W-:Y:S04]  /*0540*/  STS [R11], R20 ;  /* 0x000000140b007388 */ /* 0x0005e80000000800 */
[----:B------:R-:W-:Y:S02]  /*0550*/  ATOMS.POPC.INC.32 RZ, [UR4] ;  /* 0x00000000ffff7f8c */ /* 0x000fe4000d800004 */
.L_x_4:
[----:B------:R-:W-:Y:S05]  /*0560*/  BSYNC.RECONVERGENT B0 ;  /* 0x0000000000007941 */ /* 0x000fea0003800200 */
.L_x_3:
[----:B------:R-:W-:Y:S01]  /*0570*/  ISETP.GT.U32.AND P0, PT, R18, R25, PT ;  /* 0x000000191200720c */ /* 0x000fe20003f04070 */
[----:B------:R-:W-:-:S12]  /*0580*/  BSSY.RECONVERGENT B0, `(.L_x_5) ;  /* 0x0000013000007945 */ /* 0x000fd80003800200 */
[----:B------:R-:W-:Y:S05]  /*0590*/  @P0 BRA `(.L_x_6) ;  /* 0x0000000000440947 */ /* 0x000fea0003800000 */
[----:B------:R-:W3:Y:S02]  /*05a0*/  LDG.E.CONSTANT R16, desc[UR8][R12.64] ;  /* 0x000000080c107981 */ /* 0x000ee4000c1e9900 */
[----:B---3--:R-:W-:-:S13]  /*05b0*/  ISETP.GE.U32.AND P0, PT, R25, R16, PT ;  /* 0x000000101900720c */ /* 0x008fda0003f06070 */
[----:B------:R-:W-:Y:S05]  /*05c0*/  @P0 BRA `(.L_x_6) ;  /* 0x0000000000380947 */ /* 0x000fea0003800000 */
[----:B-1----:R-:W-:-:S06]  /*05d0*/  IMAD.WIDE.U32 R16, R25, 0x8, R14 ;  /* 0x0000000819107825 */ /* 0x002fcc00078e000e */
[----:B------:R-:W3:Y:S02]  /*05e0*/  LDG.E.64.CONSTANT R16, desc[UR8][R16.64] ;  /* 0x0000000810107981 */ /* 0x000ee4000c1e9b00 */
[----:B---3--:R-:W-:-:S04]  /*05f0*/  ISETP.NE.U32.AND P0, PT, R16, UR10, PT ;  /* 0x0000000a10007c0c */ /* 0x008fc8000bf05070 */
        /* <DEDUP_REMOVED lines=11> */
.L_x_6:
[----:B------:R-:W-:Y:S05]  /*06b0*/  BSYNC.RECONVERGENT B0 ;  /* 0x0000000000007941 */ /* 0x000fea0003800200 */
.L_x_5:
[----:B------:R-:W-:Y:S01]  /*06c0*/  ISETP.GT.U32.AND P0, PT, R18, R21, PT ;  /* 0x000000151200720c */ /* 0x000fe20003f04070 */
[----:B------:R-:W-:-:S12]  /*06d0*/  BSSY.RECONVERGENT B0, `(.L_x_7) ;  /* 0x0000013000007945 */ /* 0x000fd80003800200 */
[----:B------:R-:W-:Y:S05]  /*06e0*/  @P0 BRA `(.L_x_8) ;  /* 0x0000000000440947 */ /* 0x000fea0003800000 */
[----:B------:R-:W4:Y:S02]  /*06f0*/  LDG.E.CONSTANT R16, desc[UR8][R12.64] ;  /* 0x000000080c107981 */ /* 0x000f24000c1e9900 */
[----:B----4-:R-:W-:-:S13]  /*0700*/  ISETP.GE.U32.AND P0, PT, R21, R16, PT ;  /* 0x000000101500720c */ /* 0x010fda0003f06070 */
[----:B------:R-:W-:Y:S05]  /*0710*/  @P0 BRA `(.L_x_8) ;  /* 0x0000000000380947 */ /* 0x000fea0003800000 */
[----:B-1----:R-:W-:-:S06]  /*0720*/  IMAD.WIDE.U32 R16, R21, 0x8, R14 ;  /* 0x0000000815107825 */ /* 0x002fcc00078e000e */
[----:B------:R-:W4:Y:S02]  /*0730*/  LDG.E.64.CONSTANT R16, desc[UR8][R16.64] ;  /* 0x0000000810107981 */ /* 0x000f24000c1e9b00 */
[----:B----4-:R-:W-:-:S04]  /*0740*/  ISETP.NE.U32.AND P0, PT, R16, UR10, PT ;  /* 0x0000000a10007c0c */ /* 0x010fc8000bf05070 */
        /* <DEDUP_REMOVED lines=8> */
[----:B--23--:R-:W-:-:S05]  /*07d0*/  FADD R20, R20, R17 ;  /* 0x0000001114147221 */ /* 0x00cfca0000000000 */
[----:B------:R4:W-:Y:S04]  /*07e0*/  STS [R11], R20 ;  /* 0x000000140b007388 */ /* 0x0009e80000000800 */
[----:B------:R-:W-:Y:S02]  /*07f0*/  ATOMS.POPC.INC.32 RZ, [UR4] ;  /* 0x00000000ffff7f8c */ /* 0x000fe4000d800004 */
.L_x_8:
[----:B------:R-:W-:Y:S05]  /*0800*/  BSYNC.RECONVERGENT B0 ;  /* 0x0000000000007941 */ /* 0x000fea0003800200 */
.L_x_7:
[----:B------:R-:W-:Y:S01]  /*0810*/  ISETP.GT.U32.AND P0, PT, R18, R23, PT ;  /* 0x000000171200720c */ /* 0x000fe20003f04070 */
[----:B------:R-:W-:-:S12]  /*0820*/  BSSY.RECONVERGENT B0, `(.L_x_9) ;  /* 0x0000013000007945 */ /* 0x000fd80003800200 */
[----:B------:R-:W-:Y:S05]  /*0830*/  @P0 BRA `(.L_x_10) ;  /* 0x0000000000440947 */ /* 0x000fea0003800000 */
[----:B------:R-:W5:Y:S02]  /*0840*/  LDG.E.CONSTANT R16, desc[UR8][R12.64] ;  /* 0x000000080c107981 */ /* 0x000f64000c1e9900 */
[----:B-----5:R-:W-:-:S13]  /*0850*/  ISETP.GE.U32.AND P0, PT, R23, R16, PT ;  /* 0x000000101700720c */ /* 0x020fda0003f06070 */
[----:B------:R-:W-:Y:S05]  /*0860*/  @P0 BRA `(.L_x_10) ;  /* 0x0000000000380947 */ /* 0x000fea0003800000 */
[----:B-1----:R-:W-:-:S06]  /*0870*/  IMAD.WIDE.U32 R16, R23, 0x8, R14 ;  /* 0x0000000817107825 */ /* 0x002fcc00078e000e */
[----:B------:R-:W5:Y:S02]  /*0880*/  LDG.E.64.CONSTANT R16, desc[UR8][R16.64] ;  /* 0x0000000810107981 */ /* 0x000f64000c1e9b00 */
[----:B-----5:R-:W-:-:S04]  /*0890*/  ISETP.NE.U32.AND P0, PT, R16, UR10, PT ;  /* 0x0000000a10007c0c */ /* 0x020fc8000bf05070 */
        /* <DEDUP_REMOVED lines=8> */
[----:B--234-:R-:W-:-:S05]  /*0920*/  FADD R20, R20, R17 ;  /* 0x0000001114147221 */ /* 0x01cfca0000000000 */
[----:B------:R1:W-:Y:S04]  /*0930*/  STS [R11], R20 ;  /* 0x000000140b007388 */ /* 0x0003e80000000800 */
[----:B------:R-:W-:Y:S02]  /*0940*/  ATOMS.POPC.INC.32 RZ, [UR4] ;  /* 0x00000000ffff7f8c */ /* 0x000fe4000d800004 */
.L_x_10:
[----:B------:R-:W-:Y:S05]  /*0950*/  BSYNC.RECONVERGENT B0 ;  /* 0x0000000000007941 */ /* 0x000fea0003800200 */
.L_x_9:
[----:B------:R-:W-:Y:S02]  /*0960*/  VIADD R19, R19, 0x4 ;  /* 0x0000000413137836 */ /* 0x000fe40000000000 */
[C---:B------:R-:W-:Y:S02]  /*0970*/  IMAD R25, R0.reuse, 0x4, R25 ;  /* 0x0000000400197824 */ /* 0x040fe400078e0219 */
[C---:B------:R-:W-:Y:S01]  /*0980*/  IMAD R21, R0.reuse, 0x4, R21 ;  /* 0x0000000400157824 */ /* 0x040fe200078e0215 */
[----:B------:R-:W-:Y:S01]  /*0990*/  ISETP.NE.AND P0, PT, R19, RZ, PT ;  /* 0x000000ff1300720c */ /* 0x000fe20003f05270 */
[C---:B------:R-:W-:Y:S02]  /*09a0*/  IMAD R23, R0.reuse, 0x4, R23 ;  /* 0x0000000400177824 */ /* 0x040fe400078e0217 */
[----:B------:R-:W-:-:S10]  /*09b0*/  IMAD R27, R0, 0x4, R27 ;  /* 0x00000004001b7824 */ /* 0x000fd400078e021b */
[----:B------:R-:W-:Y:S05]  /*09c0*/  @P0 BRA `(.L_x_11) ;  /* 0xfffffff800940947 */ /* 0x000fea000383ffff */
[----:B-1----:R-:W-:-:S07]  /*09d0*/  IMAD.MOV.U32 R14, RZ, RZ, R4 ;  /* 0x000000ffff0e7224 */ /* 0x002fce00078e0004 */
.L_x_2:
[----:B------:R-:W-:-:S13]  /*09e0*/  ISETP.NE.AND P0, PT, R8, RZ, PT ;  /* 0x000000ff0800720c */ /* 0x000fda0003f05270 */
[----:B------:R-:W-:Y:S05]  /*09f0*/  @!P0 BRA `(.L_x_1) ;  /* 0x0000000400248947 */ /* 0x000fea0003800000 */
[----:B------:R-:W-:Y:S01]  /*0a00*/  IMAD R17, R0, R14, R5 ;  /* 0x0000000e00117224 */ /* 0x000fe200078e0205 */
[----:B------:R-:W-:Y:S04]  /*0a10*/  BSSY.RECONVERGENT B0, `(.L_x_12) ;  /* 0x0000015000007945 */ /* 0x000fe80003800200 */
[----:B-----5:R-:W-:-:S13]  /*0a20*/  ISETP.GT.U32.AND P0, PT, R18, R17, PT ;  /* 0x000000111200720c */ /* 0x020fda0003f04070 */
[----:B------:R-:W-:Y:S05]  /*0a30*/  @P0 BRA `(.L_x_13) ;  /* 0x0000000000480947 */ /* 0x000fea0003800000 */
[----:B------:R-:W5:Y:S02]  /*0a40*/  LDG.E.CONSTANT R14, desc[UR8][R12.64] ;  /* 0x000000080c0e7981 */ /* 0x000f64000c1e9900 */
[----:B-----5:R-:W-:-:S13]  /*0a50*/  ISETP.GE.U32.AND P0, PT, R17, R14, PT ;  /* 0x0000000e1100720c */ /* 0x020fda0003f06070 */
[----:B------:R-:W-:Y:S05]  /*0a60*/  @P0 BRA `(.L_x_13) ;  /* 0x00000000003c0947 */ /* 0x000fea0003800000 */
[----:B------:R-:W1:Y:S02]  /*0a70*/  LDC.64 R14, c[0x0][0x388] ;  /* 0x0000e200ff0e7b82 */ /* 0x000e640000000a00 */
        /* <DEDUP_REMOVED lines=14> */
.L_x_13:
[----:B------:R-:W-:Y:S05]  /*0b60*/  BSYNC.RECONVERGENT B0 ;  /* 0x0000000000007941 */ /* 0x000fea0003800200 */
.L_x_12:
[----:B------:R-:W-:-:S13]  /*0b70*/  ISETP.NE.AND P0, PT, R8, 0x1, PT ;  /* 0x000000010800780c */ /* 0x000fda0003f05270 */
[----:B------:R-:W-:Y:S05]  /*0b80*/  @!P0 BRA `(.L_x_1) ;  /* 0x0000000000c08947 */ /* 0x000fea0003800000 */
[----:B------:R-:W-:Y:S01]  /*0b90*/  IMAD.IADD R17, R17, 0x1, R0 ;  /* 0x0000000111117824 */ /* 0x000fe200078e0200 */
[----:B------:R-:W-:Y:S04]  /*0ba0*/  BSSY.RECONVERGENT B0, `(.L_x_14) ;  /* 0x0000015000007945 */ /* 0x000fe80003800200 */
[----:B------:R-:W-:-:S13]  /*0bb0*/  ISETP.GT.U32.AND P0, PT, R18, R17, PT ;  /* 0x000000111200720c */ /* 0x000fda0003f04070 */
[----:B------:R-:W-:Y:S05]  /*0bc0*/  @P0 BRA `(.L_x_15) ;  /* 0x0000000000480947 */ /* 0x000fea0003800000 */
[----:B------:R-:W5:Y:S02]  /*0bd0*/  LDG.E.CONSTANT R14, desc[UR8][R12.64] ;  /* 0x000000080c0e7981 */ /* 0x000f64000c1e9900 */
[----:B-----5:R-:W-:-:S13]  /*0be0*/  ISETP.GE.U32.AND P0, PT, R17, R14, PT ;  /* 0x0000000e1100720c */ /* 0x020fda0003f06070 */
[----:B------:R-:W-:Y:S05]  /*0bf0*/  @P0 BRA `(.L_x_15) ;  /* 0x00000000003c0947 */ /* 0x000fea0003800000 */
[----:B------:R-:W5:Y:S02]  /*0c00*/  LDC.64 R14, c[0x0][0x388] ;  /* 0x0000e200ff0e7b82 */ /* 0x000f640000000a00 */
[----:B-----5:R-:W-:-:S06]  /*0c10*/  IMAD.WIDE.U32 R14, R17, 0x8, R14 ;  /* 0x00000008110e7825 */ /* 0x020fcc00078e000e */
[----:B------:R-:W5:Y:S02]  /*0c20*/  LDG.E.64.CONSTANT R14, desc[UR8][R14.64] ;  /* 0x000000080e0e7981 */ /* 0x000f64000c1e9b00 */
[----:B-----5:R-:W-:-:S04]  /*0c30*/  ISETP.NE.U32.AND P0, PT, R14, UR10, PT ;  /* 0x0000000a0e007c0c */ /* 0x020fc8000bf05070 */
[----:B------:R-:W-:-:S13]  /*0c40*/  ISETP.NE.AND.EX P0, PT, R15, RZ, PT, P0 ;  /* 0x000000ff0f00720c */ /* 0x000fda0003f05300 */
[----:B------:R-:W-:Y:S05]  /*0c50*/  @P0 BRA `(.L_x_15) ;  /* 0x0000000000240947 */ /* 0x000fea0003800000 */
[----:B------:R-:W5:Y:S02]  /*0c60*/  LDC.64 R14, c[0x0][0x380] ;  /* 0x0000e000ff0e7b82 */ /* 0x000f640000000a00 */
[----:B-----5:R-:W-:-:S06]  /*0c70*/  IMAD.WIDE.U32 R14, R17, 0x4, R14 ;  /* 0x00000004110e7825 */ /* 0x020fcc00078e000e */
[----:B------:R-:W1:Y:S01]  /*0c80*/  LDG.E.CONSTANT R15, desc[UR8][R14.64] ;  /* 0x000000080e0f7981 */ /* 0x000e62000c1e9900 */
[----:B------:R-:W5:Y:S01]  /*0c90*/  S2UR UR5, SR_CgaCtaId ;  /* 0x00000000000579c3 */ /* 0x000f620000008800 */
[----:B------:R-:W-:Y:S02]  /*0ca0*/  UMOV UR4, 0x400 ;  /* 0x0000040000047882 */ /* 0x000fe40000000000 */
[----:B-----5:R-:W-:Y:S01]  /*0cb0*/  ULEA UR4, UR5, UR4, 0x18 ;  /* 0x0000000405047291 */ /* 0x020fe2000f8ec0ff */
[----:B-1234-:R-:W-:-:S05]  /*0cc0*/  FADD R20, R15, R20 ;  /* 0x000000140f147221 */ /* 0x01efca0000000000 */
[----:B------:R1:W-:Y:S04]  /*0cd0*/  STS [R11], R20 ;  /* 0x000000140b007388 */ /* 0x0003e80000000800 */
[----:B------:R-:W-:Y:S02]  /*0ce0*/  ATOMS.POPC.INC.32 RZ, [UR4] ;  /* 0x00000000ffff7f8c */ /* 0x000fe4000d800004 */
.L_x_15:
[----:B------:R-:W-:Y:S05]  /*0cf0*/  BSYNC.RECONVERGENT B0 ;  /* 0x0000000000007941 */ /* 0x000fea0003800200 */
.L_x_14:
        /* <DEDUP_REMOVED lines=24> */
.L_x_16:
[----:B------:R-:W-:Y:S05]  /*0e80*/  BSYNC.RECONVERGENT B0 ;  /* 0x0000000000007941 */ /* 0x000fea0003800200 */
.L_x_1:
[----:B------:R-:W-:Y:S01]  /*0e90*/  BAR.SYNC.DEFER_BLOCKING 0x0 ;  /* 0x0000000000007b1d */ /* 0x000fe20000010000 */
[C---:B------:R-:W-:Y:S02]  /*0ea0*/  ISETP.GT.U32.AND P0, PT, R5.reuse, 0x1ff, PT ;  /* 0x000001ff0500780c */ /* 0x040fe40003f04070 */
[----:B------:R-:W-:-:S03]  /*0eb0*/  ISETP.GT.U32.AND P1, PT, R5, 0xff, PT ;  /* 0x000000ff0500780c */ /* 0x000fc60003f24070 */
[----:B------:R-:W-:Y:S01]  /*0ec0*/  BSSY.RECONVERGENT B0, `(.L_x_17) ;  /* 0x0000036000007945 */ /* 0x000fe20003800200 */
[----:B01234-:R-:W0:Y:S04]  /*0ed0*/  LDS R11, [R11] ;  /* 0x000000000b0b7984 */ /* 0x01fe280000000800 */
[----:B0-----:R-:W-:Y:S01]  /*0ee0*/  STS [R6], R11 ;  /* 0x0000000b06007388 */ /* 0x001fe20000000800 */
[----:B------:R-:W-:Y:S06]  /*0ef0*/  BAR.SYNC.DEFER_BLOCKING 0x0 ;  /* 0x0000000000007b1d */ /* 0x000fec0000010000 */
[----:B------:R-:W-:Y:S04]  /*0f00*/  @!P0 LDS R12, [R6] ;  /* 0x00000000060c8984 */ /* 0x000fe80000000800 */
[----:B------:R-:W0:Y:S02]  /*0f10*/  @!P0 LDS R13, [R6+0x800] ;  /* 0x00080000060d8984 */ /* 0x000e240000000800 */
[----:B0-----:R-:W-:-:S05]  /*0f20*/  @!P0 FADD R13, R12, R13 ;  /* 0x0000000d0c0d8221 */ /* 0x001fca0000000000 */
[----:B------:R-:W-:Y:S01]  /*0f30*/  @!P0 STS [R6], R13 ;  /* 0x0000000d06008388 */ /* 0x000fe20000000800 */
[----:B------:R-:W-:Y:S01]  /*0f40*/  BAR.SYNC.DEFER_BLOCKING 0x0 ;  /* 0x0000000000007b1d */ /* 0x000fe20000010000 */
[----:B------:R-:W-:-:S05]  /*0f50*/  ISETP.GT.U32.AND P0, PT, R5, 0x7f, PT ;  /* 0x0000007f0500780c */ /* 0x000fca0003f04070 */
        /* <DEDUP_REMOVED lines=21> */
[----:B------:R0:W-:Y:S01]  /*10b0*/  @!P0 STS [R6], R15 ;  /* 0x0000000f06008388 */ /* 0x0001e20000000800 */
[----:B------:R-:W-:Y:S06]  /*10c0*/  BAR.SYNC.DEFER_BLOCKING 0x0 ;  /* 0x0000000000007b1d */ /* 0x000fec0000010000 */
[----:B------:R-:W-:Y:S05]  /*10d0*/  @P1 BRA `(.L_x_18) ;  /* 0x0000000000501947 */ /* 0x000fea0003800000 */
[----:B------:R-:W-:Y:S04]  /*10e0*/  LDS R11, [R6] ;  /* 0x00000000060b7984 */ /* 0x000fe80000000800 */
[----:B------:R-:W1:Y:S02]  /*10f0*/  LDS R12, [R6+0x40] ;  /* 0x00004000060c7984 */ /* 0x000e640000000800 */
[----:B-1----:R-:W-:-:S05]  /*1100*/  FADD R11, R11, R12 ;  /* 0x0000000c0b0b7221 */ /* 0x002fca0000000000 */
[----:B------:R-:W-:Y:S04]  /*1110*/  STS [R6], R11 ;  /* 0x0000000b06007388 */ /* 0x000fe80000000800 */
[----:B------:R-:W-:Y:S04]  /*1120*/  LDS R12, [R6] ;  /* 0x00000000060c7984 */ /* 0x000fe80000000800 */
[----:B------:R-:W1:Y:S02]  /*1130*/  LDS R13, [R6+0x20] ;  /* 0x00002000060d7984 */ /* 0x000e640000000800 */
[----:B-1----:R-:W-:-:S05]  /*1140*/  FADD R13, R12, R13 ;  /* 0x0000000d0c0d7221 */ /* 0x002fca0000000000 */
[----:B------:R-:W-:Y:S04]  /*1150*/  STS [R6], R13 ;  /* 0x0000000d06007388 */ /* 0x000fe80000000800 */
[----:B------:R-:W-:Y:S04]  /*1160*/  LDS R12, [R6] ;  /* 0x00000000060c7984 */ /* 0x000fe80000000800 */
[----:B0-----:R-:W0:Y:S02]  /*1170*/  LDS R15, [R6+0x10] ;  /* 0x00001000060f7984 */ /* 0x001e240000000800 */
[----:B0-----:R-:W-:-:S05]  /*1180*/  FADD R15, R12, R15 ;  /* 0x0000000f0c0f7221 */ /* 0x001fca0000000000 */
[----:B------:R-:W-:Y:S04]  /*1190*/  STS [R6], R15 ;  /* 0x0000000f06007388 */ /* 0x000fe80000000800 */
[----:B------:R-:W-:Y:S04]  /*11a0*/  LDS R12, [R6] ;  /* 0x00000000060c7984 */ /* 0x000fe80000000800 */
[----:B------:R-:W0:Y:S02]  /*11b0*/  LDS R17, [R6+0x8] ;  /* 0x0000080006117984 */ /* 0x000e240000000800 */
[----:B0-----:R-:W-:-:S05]  /*11c0*/  FADD R17, R12, R17 ;  /* 0x000000110c117221 */ /* 0x001fca0000000000 */
[----:B------:R-:W-:Y:S04]  /*11d0*/  STS [R6], R17 ;  /* 0x0000001106007388 */ /* 0x000fe80000000800 */
[----:B------:R-:W-:Y:S04]  /*11e0*/  LDS R11, [R6] ;  /* 0x00000000060b7984 */ /* 0x000fe80000000800 */
[----:B------:R-:W0:Y:S02]  /*11f0*/  LDS R12, [R6+0x4] ;  /* 0x00000400060c7984 */ /* 0x000e240000000800 */
[----:B0-----:R-:W-:-:S05]  /*1200*/  FADD R11, R11, R12 ;  /* 0x0000000c0b0b7221 */ /* 0x001fca0000000000 */
[----:B------:R1:W-:Y:S02]  /*1210*/  STS [R6], R11 ;  /* 0x0000000b06007388 */ /* 0x0003e40000000800 */
.L_x_18:
[----:B------:R-:W-:Y:S05]  /*1220*/  BSYNC.RECONVERGENT B0 ;  /* 0x0000000000007941 */ /* 0x000fea0003800200 */
.L_x_17:
[----:B------:R-:W-:Y:S01]  /*1230*/  BAR.SYNC.DEFER_BLOCKING 0x0 ;  /* 0x0000000000007b1d */ /* 0x000fe20000010000 */
[----:B------:R-:W-:-:S05]  /*1240*/  ISETP.NE.AND P0, PT, R5, RZ, PT ;  /* 0x000000ff0500720c */ /* 0x000fca0003f05270 */
[----:B------:R-:W-:Y:S08]  /*1250*/  BSSY.RECONVERGENT B0, `(.L_x_19) ;  /* 0x0000019000007945 */ /* 0x000ff00003800200 */
[----:B------:R-:W-:Y:S05]  /*1260*/  @P0 BRA `(.L_x_20) ;  /* 0x00000000005c0947 */ /* 0x000fea0003800000 */
[----:B------:R-:W2:Y:S01]  /*1270*/  S2UR UR5, SR_CgaCtaId ;  /* 0x00000000000579c3 */ /* 0x000ea20000008800 */
[----:B------:R-:W-:Y:S02]  /*1280*/  UMOV UR4, 0x400 ;  /* 0x0000040000047882 */ /* 0x000fe40000000000 */
[----:B--2---:R-:W-:-:S09]  /*1290*/  ULEA UR4, UR5, UR4, 0x18 ;  /* 0x0000000405047291 */ /* 0x004fd2000f8ec0ff */
[----:B------:R-:W2:Y:S04]  /*12a0*/  LDS R12, [UR4] ;  /* 0x00000004ff0c7984 */ /* 0x000ea80008000800 */
[----:B-1----:R-:W1:Y:S01]  /*12b0*/  LDS R11, [UR4+0x4] ;  /* 0x00000404ff0b7984 */ /* 0x002e620008000800 */
[----:B--2---:R-:W-:-:S04]  /*12c0*/  I2FP.F32.S32 R12, R12 ;  /* 0x0000000c000c7245 */ /* 0x004fc80000201400 */
[----:B------:R-:W2:Y:S08]  /*12d0*/  MUFU.RCP R13, R12 ;  /* 0x0000000c000d7308 */ /* 0x000eb00000001000 */
[----:B-1----:R-:W1:Y:S01]  /*12e0*/  FCHK P0, R11, R12 ;  /* 0x0000000c0b007302 */ /* 0x002e620000000000 */
[----:B--2---:R-:W-:-:S04]  /*12f0*/  FFMA R14, -R12, R13, 1 ;  /* 0x3f8000000c0e7423 */ /* 0x004fc8000000010d */
[----:B------:R-:W-:-:S04]  /*1300*/  FFMA R14, R13, R14, R13 ;  /* 0x0000000e0d0e7223 */ /* 0x000fc8000000000d */
[----:B------:R-:W-:-:S04]  /*1310*/  FFMA R13, R11, R14, RZ ;  /* 0x0000000e0b0d7223 */ /* 0x000fc800000000ff */
[----:B0-----:R-:W-:-:S04]  /*1320*/  FFMA R15, -R12, R13, R11 ;  /* 0x0000000d0c0f7223 */ /* 0x001fc8000000010b */
[----:B------:R-:W-:Y:S01]  /*1330*/  FFMA R13, R14, R15, R13 ;  /* 0x0000000f0e0d7223 */ /* 0x000fe2000000000d */
[----:B-1----:R-:W-:Y:S06]  /*1340*/  @!P0 BRA `(.L_x_21) ;  /* 0x00000000000c8947 */ /* 0x002fec0003800000 */
[----:B------:R-:W-:-:S07]  /*1350*/  MOV R14, 0x1370 ;  /* 0x00001370000e7802 */ /* 0x000fce0000000f00 */
[----:B-----5:R-:W-:Y:S05]  /*1360*/  CALL.REL.NOINC `($__internal_0_$__cuda_sm3x_div_rn_noftz_f32_slowpath) ;  /* 0x0000001c00047944 */ /* 0x020fea0003c00000 */
[----:B------:R-:W-:-:S07]  /*1370*/  IMAD.MOV.U32 R13, RZ, RZ, R11 ;  /* 0x000000ffff0d7224 */ /* 0x000fce00078e000b */
.L_x_21:
[----:B------:R-:W0:Y:S01]  /*1380*/  S2R R12, SR_CgaCtaId ;  /* 0x00000000000c7919 */ /* 0x000e220000008800 */
[----:B------:R-:W-:-:S05]  /*1390*/  MOV R11, 0x400 ;  /* 0x00000400000b7802 */ /* 0x000fca0000000f00 */
[----:B------:R-:W-:-:S05]  /*13a0*/  VIADD R11, R11, 0x1010 ;  /* 0x000010100b0b7836 */ /* 0x000fca0000000000 */
[----:B0-----:R-:W-:-:S05]  /*13b0*/  LEA R11, R12, R11, 0x18 ;  /* 0x0000000b0c0b7211 */ /* 0x001fca00078ec0ff */
[----:B------:R-:W-:-:S05]  /*13c0*/  IMAD R10, R10, 0x4, R11 ;  /* 0x000000040a0a7824 */ /* 0x000fca00078e020b */
[----:B------:R2:W-:Y:S02]  /*13d0*/  STS [R10], R13 ;  /* 0x0000000d0a007388 */ /* 0x0005e40000000800 */
.L_x_20:
[----:B------:R-:W-:Y:S05]  /*13e0*/  BSYNC.RECONVERGENT B0 ;  /* 0x0000000000007941 */ /* 0x000fea0003800200 */
.L_x_19:
[----:B------:R-:W3:Y:S01]  /*13f0*/  LDCU UR7, c[0x0][0x3ac] ;  /* 0x00007580ff0777ac */ /* 0x000ee20008000800 */
[----:B------:R-:W-:Y:S01]  /*1400*/  VIADD R7, R7, 0x1 ;  /* 0x0000000107077836 */ /* 0x000fe20000000000 */
[----:B------:R-:W-:Y:S04]  /*1410*/  BAR.SYNC.DEFER_BLOCKING 0x0 ;  /* 0x0000000000007b1d */ /* 0x000fe80000010000 */
[----:B---3--:R-:W-:-:S13]  /*1420*/  ISETP.NE.AND P0, PT, R7, UR7, PT ;  /* 0x0000000707007c0c */ /* 0x008fda000bf05270 */
[----:B------:R-:W-:Y:S05]  /*1430*/  @P0 BRA `(.L_x_22) ;  /* 0xffffffec00880947 */ /* 0x000fea000383ffff */
.L_x_0:
[----:B------:R-:W3:Y:S02]  /*1440*/  S2R R0, SR_TID.X ;  /* 0x0000000000007919 */ /* 0x000ee40000002100 */
[----:B---3--:R-:W-:-:S13]  /*1450*/  ISETP.NE.AND P0, PT, R0, RZ, PT ;  /* 0x000000ff0000720c */ /* 0x008fda0003f05270 */
[----:B------:R-:W-:Y:S05]  /*1460*/  @P0 EXIT ;  /* 0x000000000000094d */ /* 0x000fea0003800000 */
[----:B------:R-:W-:Y:S01]  /*1470*/  UISETP.GE.AND UP0, UPT, UR7, 0x1, UPT ;  /* 0x000000010700788c */ /* 0x000fe2000bf06270 */
[----:B------:R-:W-:-:S08]  /*1480*/  IMAD.MOV.U32 R0, RZ, RZ, 0x3f800000 ;  /* 0x3f800000ff007424 */ /* 0x000fd000078e00ff */
[----:B------:R-:W-:Y:S05]  /*1490*/  BRA.U !UP0, `(.L_x_23) ;  /* 0x0000000508a87547 */ /* 0x000fea000b800000 */
[----:B------:R-:W-:Y:S01]  /*14a0*/  UISETP.GE.U32.AND UP2, UPT, UR7, 0x8, UPT ;  /* 0x000000080700788c */ /* 0x000fe2000bf46070 */
[----:B------:R-:W-:Y:S01]  /*14b0*/  IMAD.MOV.U32 R0, RZ, RZ, RZ ;  /* 0x000000ffff007224 */ /* 0x000fe200078e00ff */
[----:B------:R-:W-:Y:S01]  /*14c0*/  ULOP3.LUT UR11, UR7, 0x7, URZ, 0xc0, !UPT ;  /* 0x00000007070b7892 */ /* 0x000fe2000f8ec0ff */
[----:B------:R-:W3:Y:S03]  /*14d0*/  LDCU UR6, c[0x0][0x360] ;  /* 0x00006c00ff0677ac */ /* 0x000ee60008000800 */
[----:B------:R-:W-:Y:S01]  /*14e0*/  UISETP.NE.AND UP1, UPT, UR11, URZ, UPT ;  /* 0x000000ff0b00728c */ /* 0x000fe2000bf25270 */
[----:B------:R-:W-:Y:S02]  /*14f0*/  UMOV UR4, URZ ;  /* 0x000000ff00047c82 */ /* 0x000fe40008000000 */
[----:B------:R-:W-:Y:S08]  /*1500*/  BRA.U !UP2, `(.L_x_24) ;  /* 0x000000010aa87547 */ /* 0x000ff0000b800000 */
[----:B------:R-:W4:Y:S01]  /*1510*/  S2UR UR10, SR_CgaCtaId ;  /* 0x00000000000a79c3 */ /* 0x000f220000008800 */
[----:B------:R-:W-:Y:S01]  /*1520*/  UMOV UR5, 0x400 ;  /* 0x0000040000057882 */ /* 0x000fe20000000000 */
[----:B------:R-:W-:Y:S01]  /*1530*/  ULOP3.LUT UR4, UR7, 0x7ffffff8, URZ, 0xc0, !UPT ;  /* 0x7ffffff807047892 */ /* 0x000fe2000f8ec0ff */
[----:B------:R-:W-:Y:S01]  /*1540*/  IMAD.MOV.U32 R0, RZ, RZ, RZ ;  /* 0x000000ffff007224 */ /* 0x000fe200078e00ff */
[----:B------:R-:W-:Y:S02]  /*1550*/  UIADD3 UR5, UPT, UPT, UR5, 0x1010, URZ ;  /* 0x0000101005057890 */ /* 0x000fe4000fffe0ff */
[----:B------:R-:W-:Y:S02]  /*1560*/  UIADD3 UR12, UPT, UPT, -UR4, URZ, URZ ;  /* 0x000000ff040c7290 */ /* 0x000fe4000fffe1ff */
[----:B----4-:R-:W-:-:S12]  /*1570*/  ULEA UR5, UR10, UR5, 0x18 ;  /* 0x000000050a057291 */ /* 0x010fd8000f8ec0ff */
.L_x_25:
[----:B---3--:R-:W-:Y:S02]  /*1580*/  ULEA UR10, UR6, UR5, 0x2 ;  /* 0x00000005060a7291 */ /* 0x008fe4000f8e10ff */
[----:B------:R-:W3:Y:S01]  /*1590*/  LDS R3, [UR5] ;  /* 0x00000005ff037984 */ /* 0x000ee20008000800 */
[----:B------:R-:W-:Y:S02]  /*15a0*/  UIADD3 UR12, UPT, UPT, UR12, 0x8, URZ ;  /* 0x000000080c0c7890 */ /* 0x000fe4000fffe0ff */
[----:B------:R-:W-:Y:S02]  /*15b0*/  ULEA UR13, UR6, UR10, 0x2 ;  /* 0x0000000a060d7291 */ /* 0x000fe4000f8e10ff */
[----:B------:R-:W-:Y:S02]  /*15c0*/  UISETP.NE.AND UP2, UPT, UR12, URZ, UPT ;  /* 0x000000ff0c00728c */ /* 0x000fe4000bf45270 */
[----:B------:R-:W-:Y:S01]  /*15d0*/  ULEA UR5, UR6, UR5, 0x5 ;  /* 0x0000000506057291 */ /* 0x000fe2000f8e28ff */
[----:B------:R-:W4:Y:S01]  /*15e0*/  LDS R5, [UR10] ;  /* 0x0000000aff057984 */ /* 0x000f220008000800 */
[----:B------:R-:W-:-:S03]  /*15f0*/  ULEA UR10, UR6, UR13, 0x2 ;  /* 0x0000000d060a7291 */ /* 0x000fc6000f8e10ff */
[----:B------:R-:W0:Y:S01]  /*1600*/  LDS R7, [UR13] ;  /* 0x0000000dff077984 */ /* 0x000e220008000800 */
[----:B------:R-:W-:-:S05]  /*1610*/  ULEA UR13, UR6, UR10, 0x2 ;  /* 0x0000000a060d7291 */ /* 0x000fca000f8e10ff */
[----:B------:R-:W0:Y:S01]  /*1620*/  LDS R9, [UR10] ;  /* 0x0000000aff097984 */ /* 0x000e220008000800 */
[----:B------:R-:W-:-:S03]  /*1630*/  ULEA UR10, UR6, UR13, 0x2 ;  /* 0x0000000d060a7291 */ /* 0x000fc6000f8e10ff */
[----:B-1----:R-:W1:Y:S01]  /*1640*/  LDS R11, [UR13] ;  /* 0x0000000dff0b7984 */ /* 0x002e620008000800 */
[----:B------:R-:W-:-:S05]  /*1650*/  ULEA UR13, UR6, UR10, 0x2 ;  /* 0x0000000a060d7291 */ /* 0x000fca000f8e10ff */
[----:B--2---:R-:W2:Y:S01]  /*1660*/  LDS R13, [UR10] ;  /* 0x0000000aff0d7984 */ /* 0x004ea20008000800 */
[----:B------:R-:W-:Y:S01]  /*1670*/  ULEA UR10, UR6, UR13, 0x2 ;  /* 0x0000000d060a7291 */ /* 0x000fe2000f8e10ff */
[----:B---3--:R-:W-:-:S04]  /*1680*/  FSETP.GT.AND P0, PT, R3, R0, PT ;  /* 0x000000000300720b */ /* 0x008fc80003f04000 */
[----:B------:R-:W-:Y:S02]  /*1690*/  FSEL R0, R3, R0, P0 ;  /* 0x0000000003007208 */ /* 0x000fe40000000000 */
[----:B------:R-:W3:Y:S02]  /*16a0*/  LDS R3, [UR13] ;  /* 0x0000000dff037984 */ /* 0x000ee40008000800 */
[----:B----4-:R-:W-:-:S04]  /*16b0*/  FSETP.GT.AND P0, PT, R5, R0, PT ;  /* 0x000000000500720b */ /* 0x010fc80003f04000 */
[----:B------:R-:W-:Y:S02]  /*16c0*/  FSEL R0, R5, R0, P0 ;  /* 0x0000000005007208 */ /* 0x000fe40000000000 */
[----:B------:R-:W4:Y:S02]  /*16d0*/  LDS R5, [UR10] ;  /* 0x0000000aff057984 */ /* 0x000f240008000800 */
[----:B0-----:R-:W-:-:S04]  /*16e0*/  FSETP.GT.AND P0, PT, R7, R0, PT ;  /* 0x000000000700720b */ /* 0x001fc80003f04000 */
[----:B------:R-:W-:-:S04]  /*16f0*/  FSEL R0, R7, R0, P0 ;  /* 0x0000000007007208 */ /* 0x000fc80000000000 */
[----:B------:R-:W-:-:S04]  /*1700*/  FSETP.GT.AND P0, PT, R9, R0, PT ;  /* 0x000000000900720b */ /* 0x000fc80003f04000 */
[----:B------:R-:W-:-:S04]  /*1710*/  FSEL R0, R9, R0, P0 ;  /* 0x0000000009007208 */ /* 0x000fc80000000000 */
[----:B-1----:R-:W-:-:S04]  /*1720*/  FSETP.GT.AND P0, PT, R11, R0, PT ;  /* 0x000000000b00720b */ /* 0x002fc80003f04000 */
[----:B------:R-:W-:-:S04]  /*1730*/  FSEL R0, R11, R0, P0 ;  /* 0x000000000b007208 */ /* 0x000fc80000000000 */
[----:B--2---:R-:W-:-:S04]  /*1740*/  FSETP.GT.AND P0, PT, R13, R0, PT ;  /* 0x000000000d00720b */ /* 0x004fc80003f04000 */
[----:B------:R-:W-:-:S04]  /*1750*/  FSEL R0, R13, R0, P0 ;  /* 0x000000000d007208 */ /* 0x000fc80000000000 */
[----:B---3--:R-:W-:-:S04]  /*1760*/  FSETP.GT.AND P0, PT, R3, R0, PT ;  /* 0x000000000300720b */ /* 0x008fc80003f04000 */
[----:B------:R-:W-:-:S04]  /*1770*/  FSEL R0, R3, R0, P0 ;  /* 0x0000000003007208 */ /* 0x000fc80000000000 */
[----:B----4-:R-:W-:-:S04]  /*1780*/  FSETP.GT.AND P0, PT, R5, R0, PT ;  /* 0x000000000500720b */ /* 0x010fc80003f04000 */
[----:B------:R-:W-:Y:S01]  /*1790*/  FSEL R0, R5, R0, P0 ;  /* 0x0000000005007208 */ /* 0x000fe20000000000 */
[----:B------:R-:W-:Y:S08]  /*17a0*/  BRA.U UP2, `(.L_x_25) ;  /* 0xfffffffd02747547 */ /* 0x000ff0000b83ffff */
.L_x_24:
[----:B------:R-:W-:Y:S05]  /*17b0*/  BRA.U !UP1, `(.L_x_26) ;  /* 0x0000000109dc7547 */ /* 0x000fea000b800000 */
[----:B------:R-:W-:Y:S02]  /*17c0*/  UISETP.GE.U32.AND UP1, UPT, UR11, 0x4, UPT ;  /* 0x000000040b00788c */ /* 0x000fe4000bf26070 */
[----:B------:R-:W-:-:S04]  /*17d0*/  ULOP3.LUT UR12, UR7, 0x3, URZ, 0xc0, !UPT ;  /* 0x00000003070c7892 */ /* 0x000fc8000f8ec0ff */
[----:B------:R-:W-:-:S03]  /*17e0*/  UISETP.NE.AND UP2, UPT, UR12, URZ, UPT ;  /* 0x000000ff0c00728c */ /* 0x000fc6000bf45270 */
[----:B------:R-:W-:Y:S08]  /*17f0*/  BRA.U !UP1, `(.L_x_27) ;  /* 0x0000000109587547 */ /* 0x000ff0000b800000 */
[----:B------:R-:W4:Y:S01]  /*1800*/  S2UR UR11, SR_CgaCtaId ;  /* 0x00000000000b79c3 */ /* 0x000f220000008800 */
[----:B------:R-:W-:Y:S02]  /*1810*/  UMOV UR5, 0x400 ;  /* 0x0000040000057882 */ /* 0x000fe40000000000 */
[----:B------:R-:W-:Y:S02]  /*1820*/  UIADD3 UR10, UPT, UPT, UR5, 0x1010, URZ ;  /* 0x00001010050a7890 */ /* 0x000fe4000fffe0ff */
[----:B---3--:R-:W-:Y:S02]  /*1830*/  UIMAD UR5, UR4, UR6, URZ ;  /* 0x00000006040572a4 */ /* 0x008fe4000f8e02ff */
[----:B------:R-:W-:Y:S02]  /*1840*/  UIADD3 UR4, UPT, UPT, UR4, 0x4, URZ ;  /* 0x0000000404047890 */ /* 0x000fe4000fffe0ff */
[----:B----4-:R-:W-:-:S04]  /*1850*/  ULEA UR10, UR11, UR10, 0x18 ;  /* 0x0000000a0b0a7291 */ /* 0x010fc8000f8ec0ff */
[----:B------:R-:W-:-:S04]  /*1860*/  ULEA UR5, UR5, UR10, 0x2 ;  /* 0x0000000a05057291 */ /* 0x000fc8000f8e10ff */
[----:B------:R-:W-:-:S05]  /*1870*/  ULEA UR10, UR6, UR5, 0x2 ;  /* 0x00000005060a7291 */ /* 0x000fca000f8e10ff */
[----:B------:R-:W3:Y:S01]  /*1880*/  LDS R3, [UR5] ;  /* 0x00000005ff037984 */ /* 0x000ee20008000800 */
[----:B------:R-:W-:-:S03]  /*1890*/  ULEA UR5, UR6, UR10, 0x2 ;  /* 0x0000000a06057291 */ /* 0x000fc6000f8e10ff */
[----:B------:R-:W4:Y:S01]  /*18a0*/  LDS R5, [UR10] ;  /* 0x0000000aff057984 */ /* 0x000f220008000800 */
[----:B------:R-:W-:-:S05]  /*18b0*/  ULEA UR10, UR6, UR5, 0x2 ;  /* 0x00000005060a7291 */ /* 0x000fca000f8e10ff */
[----:B------:R-:W0:Y:S04]  /*18c0*/  LDS R7, [UR5] ;  /* 0x00000005ff077984 */ /* 0x000e280008000800 */
[----:B------:R-:W1:Y:S01]  /*18d0*/  LDS R9, [UR10] ;  /* 0x0000000aff097984 */ /* 0x000e620008000800 */
[----:B---3--:R-:W-:-:S04]  /*18e0*/  FSETP.GT.AND P0, PT, R3, R0, PT ;  /* 0x000000000300720b */ /* 0x008fc80003f04000 */
[----:B------:R-:W-:-:S04]  /*18f0*/  FSEL R0, R3, R0, P0 ;  /* 0x0000000003007208 */ /* 0x000fc80000000000 */
[----:B----4-:R-:W-:-:S04]  /*1900*/  FSETP.GT.AND P0, PT, R5, R0, PT ;  /* 0x000000000500720b */ /* 0x010fc80003f04000 */
[----:B------:R-:W-:-:S04]  /*1910*/  FSEL R0, R5, R0, P0 ;  /* 0x0000000005007208 */ /* 0x000fc80000000000 */
[----:B0-----:R-:W-:-:S04]  /*1920*/  FSETP.GT.AND P0, PT, R7, R0, PT ;  /* 0x000000000700720b */ /* 0x001fc80003f04000 */
[----:B------:R-:W-:-:S04]  /*1930*/  FSEL R0, R7, R0, P0 ;  /* 0x0000000007007208 */ /* 0x000fc80000000000 */
[----:B-1----:R-:W-:-:S04]  /*1940*/  FSETP.GT.AND P0, PT, R9, R0, PT ;  /* 0x000000000900720b */ /* 0x002fc80003f04000 */
[----:B------:R-:W-:-:S09]  /*1950*/  FSEL R0, R9, R0, P0 ;  /* 0x0000000009007208 */ /* 0x000fd20000000000 */
.L_x_27:
[----:B------:R-:W-:Y:S05]  /*1960*/  BRA.U !UP2, `(.L_x_26) ;  /* 0x000000010a707547 */ /* 0x000fea000b800000 */
[----:B------:R-:W-:Y:S02]  /*1970*/  UISETP.NE.AND UP1, UPT, UR12, 0x1, UPT ;  /* 0x000000010c00788c */ /* 0x000fe4000bf25270 */
[----:B------:R-:W-:-:S04]  /*1980*/  ULOP3.LUT UR5, UR7, 0x1, URZ, 0xc0, !UPT ;  /* 0x0000000107057892 */ /* 0x000fc8000f8ec0ff */
[----:B------:R-:W-:-:S03]  /*1990*/  UISETP.NE.U32.AND UP2, UPT, UR5, 0x1, UPT ;  /* 0x000000010500788c */ /* 0x000fc6000bf45070 */
        /* <DEDUP_REMOVED lines=9> */
[----:B------:R-:W3:Y:S04]  /*1a30*/  LDS R3, [UR5] ;  /* 0x00000005ff037984 */ /* 0x000ee80008000800 */
[----:B------:R-:W4:Y:S01]  /*1a40*/  LDS R5, [UR10] ;  /* 0x0000000aff057984 */ /* 0x000f220008000800 */
[----:B---3--:R-:W-:-:S04]  /*1a50*/  FSETP.GT.AND P0, PT, R3, R0, PT ;  /* 0x000000000300720b */ /* 0x008fc80003f04000 */
[----:B------:R-:W-:-:S04]  /*1a60*/  FSEL R0, R3, R0, P0 ;  /* 0x0000000003007208 */ /* 0x000fc80000000000 */
[----:B----4-:R-:W-:-:S04]  /*1a70*/  FSETP.GT.AND P0, PT, R5, R0, PT ;  /* 0x000000000500720b */ /* 0x010fc80003f04000 */
[----:B------:R-:W-:-:S09]  /*1a80*/  FSEL R0, R5, R0, P0 ;  /* 0x0000000005007208 */ /* 0x000fd20000000000 */
.L_x_28:
[----:B------:R-:W-:Y:S05]  /*1a90*/  BRA.U UP2, `(.L_x_26) ;  /* 0x0000000102247547 */ /* 0x000fea000b800000 */
[----:B------:R-:W4:Y:S01]  /*1aa0*/  S2UR UR10, SR_CgaCtaId ;  /* 0x00000000000a79c3 */ /* 0x000f220000008800 */
[----:B------:R-:W-:Y:S01]  /*1ab0*/  UMOV UR5, 0x400 ;  /* 0x0000040000057882 */ /* 0x000fe20000000000 */
[----:B---3--:R-:W-:Y:S02]  /*1ac0*/  UIMAD UR4, UR6, UR4, URZ ;  /* 0x00000004060472a4 */ /* 0x008fe4000f8e02ff */
[----:B------:R-:W-:-:S04]  /*1ad0*/  UIADD3 UR5, UPT, UPT, UR5, 0x1010, URZ ;  /* 0x0000101005057890 */ /* 0x000fc8000fffe0ff */
[----:B----4-:R-:W-:-:S04]  /*1ae0*/  ULEA UR5, UR10, UR5, 0x18 ;  /* 0x000000050a057291 */ /* 0x010fc8000f8ec0ff */
[----:B------:R-:W-:-:S09]  /*1af0*/  ULEA UR4, UR4, UR5, 0x2 ;  /* 0x0000000504047291 */ /* 0x000fd2000f8e10ff */
[----:B------:R-:W3:Y:S02]  /*1b00*/  LDS R3, [UR4] ;  /* 0x00000004ff037984 */ /* 0x000ee40008000800 */
[----:B---3--:R-:W-:-:S13]  /*1b10*/  FSETP.GT.AND P0, PT, R3, R0, PT ;  /* 0x000000000300720b */ /* 0x008fda0003f04000 */
[----:B------:R-:W-:-:S07]  /*1b20*/  @P0 IMAD.MOV.U32 R0, RZ, RZ, R3 ;  /* 0x000000ffff000224 */ /* 0x000fce00078e0003 */
.L_x_26:
[----:B------:R-:W-:-:S07]  /*1b30*/  FADD R0, R0, 1 ;  /* 0x3f80000000007421 */ /* 0x000fce0000000000 */
.L_x_23:
[----:B------:R-:W-:Y:S05]  /*1b40*/  BRA.U !UP0, `(.L_x_29) ;  /* 0x0000000908f47547 */ /* 0x000fea000b800000 */
[----:B------:R-:W-:Y:S01]  /*1b50*/  UISETP.GE.U32.AND UP0, UPT, UR7, 0x4, UPT ;  /* 0x000000040700788c */ /* 0x000fe2000bf06070 */
[----:B------:R-:W4:Y:S01]  /*1b60*/  LDCU UR12, c[0x0][0x360] ;  /* 0x00006c00ff0c77ac */ /* 0x000f220008000800 */
[----:B------:R-:W-:Y:S01]  /*1b70*/  ULOP3.LUT UR10, UR7, 0x3, URZ, 0xc0, !UPT ;  /* 0x00000003070a7892 */ /* 0x000fe2000f8ec0ff */
[----:B------:R-:W-:-:S06]  /*1b80*/  UMOV UR4, URZ ;  /* 0x000000ff00047c82 */ /* 0x000fcc0008000000 */
[----:B------:R-:W-:Y:S05]  /*1b90*/  BRA.U !UP0, `(.L_x_30) ;  /* 0x00000009089c7547 */ /* 0x000fea000b800000 */
[----:B------:R-:W0:Y:S01]  /*1ba0*/  S2UR UR11, SR_CgaCtaId ;  /* 0x00000000000b79c3 */ /* 0x000e220000008800 */
[----:B------:R-:W-:Y:S01]  /*1bb0*/  ULOP3.LUT UR4, UR7, 0x7ffffffc, URZ, 0xc0, !UPT ;  /* 0x7ffffffc07047892 */ /* 0x000fe2000f8ec0ff */
[----:B------:R-:W-:Y:S02]  /*1bc0*/  UMOV UR5, 0x400 ;  /* 0x0000040000057882 */ /* 0x000fe40000000000 */
[----:B---3--:R-:W-:Y:S02]  /*1bd0*/  UIADD3 UR6, UPT, UPT, UR5, 0x1010, URZ ;  /* 0x0000101005067890 */ /* 0x008fe4000fffe0ff */
[----:B------:R-:W-:-:S04]  /*1be0*/  UIADD3 UR5, UPT, UPT, -UR4, URZ, URZ ;  /* 0x000000ff04057290 */ /* 0x000fc8000fffe1ff */
[----:B------:R-:W-:Y:S02]  /*1bf0*/  UISETP.GE.AND UP0, UPT, UR5, URZ, UPT ;  /* 0x000000ff0500728c */ /* 0x000fe4000bf06270 */
[----:B0-----:R-:W-:-:S07]  /*1c00*/  ULEA UR6, UR11, UR6, 0x18 ;  /* 0x000000060b067291 */ /* 0x001fce000f8ec0ff */
[----:B------:R-:W-:Y:S05]  /*1c10*/  BRA.U UP0, `(.L_x_31) ;  /* 0x0000000900207547 */ /* 0x000fea000b800000 */
[----:B------:R-:W-:Y:S02]  /*1c20*/  UIADD3 UR7, UPT, UPT, -UR5, URZ, URZ ;  /* 0x000000ff05077290 */ /* 0x000fe4000fffe1ff */
[----:B------:R-:W-:Y:S02]  /*1c30*/  UPLOP3.LUT UP0, UPT, UPT, UPT, UPT, 0x80, 0x8 ;  /* 0x000000000008789c */ /* 0x000fe40003f0f070 */
[----:B------:R-:W-:-:S09]  /*1c40*/  UISETP.GT.AND UP1, UPT, UR7, 0xc, UPT ;  /* 0x0000000c0700788c */ /* 0x000fd2000bf24270 */
[----:B------:R-:W-:Y:S05]  /*1c50*/  BRA.U !UP1, `(.L_x_32) ;  /* 0x0000000509507547 */ /* 0x000fea000b800000 */
[----:B------:R-:W-:-:S11]  /*1c60*/  UPLOP3.LUT UP0, UPT, UPT, UPT, UPT, 0x40, 0x4 ;  /* 0x000000000004789c */ /* 0x000fd60003f0e870 */
.L_x_33:
[----:B0-----:R-:W0:Y:S01]  /*1c70*/  LDS R2, [UR6] ;  /* 0x00000006ff027984 */ /* 0x001e220008000800 */
[----:B----4-:R-:W-:Y:S02]  /*1c80*/  ULEA UR7, UR12, UR6, 0x2 ;  /* 0x000000060c077291 */ /* 0x010fe4000f8e10ff */
[----:B------:R-:W-:Y:S02]  /*1c90*/  ULEA UR11, UR12, UR6, 0x3 ;  /* 0x000000060c0b7291 */ /* 0x000fe4000f8e18ff */
[----:B------:R-:W-:-:S04]  /*1ca0*/  UIADD3 UR5, UPT, UPT, UR5, 0x10, URZ ;  /* 0x0000001005057890 */ /* 0x000fc8000fffe0ff */
[----:B------:R-:W-:Y:S01]  /*1cb0*/  UISETP.GE.AND UP1, UPT, UR5, -0xc, UPT ;  /* 0xfffffff40500788c */ /* 0x000fe2000bf26270 */
[----:B0-----:R-:W-:-:S04]  /*1cc0*/  FSETP.NAN.AND P0, PT, |R2|, |R2|, PT ;  /* 0x400000020200720b */ /* 0x001fc80003f08200 */
[----:B------:R-:W-:-:S13]  /*1cd0*/  FSETP.GEU.AND P0, PT, R2, 9.9999999747524270788e-07, !P0 ;  /* 0x358637bd0200780b */ /* 0x000fda000470e000 */
[----:B------:R-:W-:Y:S04]  /*1ce0*/  @!P0 STS [UR6], R0 ;  /* 0x00000000ff008988 */ /* 0x000fe80008000806 */
[----:B------:R-:W0:Y:S02]  /*1cf0*/  LDS R2, [UR7] ;  /* 0x00000007ff027984 */ /* 0x000e240008000800 */
[----:B0-----:R-:W-:-:S04]  /*1d00*/  FSETP.NAN.AND P0, PT, |R2|, |R2|, PT ;  /* 0x400000020200720b */ /* 0x001fc80003f08200 */
[----:B------:R-:W-:-:S13]  /*1d10*/  FSETP.GEU.AND P0, PT, R2, 9.9999999747524270788e-07, !P0 ;  /* 0x358637bd0200780b */ /* 0x000fda000470e000 */
[----:B------:R-:W-:Y:S01]  /*1d20*/  @!P0 STS [UR7], R0 ;  /* 0x00000000ff008988 */ /* 0x000fe20008000807 */
[----:B------:R-:W-:Y:S02]  /*1d30*/  UIMAD UR7, UR12, 0xc, UR6 ;  /* 0x0000000c0c0778a4 */ /* 0x000fe4000f8e0206 */
[----:B------:R-:W-:Y:S01]  /*1d40*/  ULEA UR6, UR12, UR6, 0x4 ;  /* 0x000000060c067291 */ /* 0x000fe2000f8e20ff */
[----:B------:R-:W0:Y:S02]  /*1d50*/  LDS R2, [UR11] ;  /* 0x0000000bff027984 */ /* 0x000e240008000800 */
[----:B0-----:R-:W-:-:S04]  /*1d60*/  FSETP.NAN.AND P0, PT, |R2|, |R2|, PT ;  /* 0x400000020200720b */ /* 0x001fc80003f08200 */
[----:B------:R-:W-:-:S13]  /*1d70*/  FSETP.GEU.AND P0, PT, R2, 9.9999999747524270788e-07, !P0 ;  /* 0x358637bd0200780b */ /* 0x000fda000470e000 */
[----:B------:R-:W-:Y:S01]  /*1d80*/  @!P0 STS [UR11], R0 ;  /* 0x00000000ff008988 */ /* 0x000fe2000800080b */
[----:B------:R-:W-:-:S03]  /*1d90*/  ULEA UR11, UR12, UR6, 0x3 ;  /* 0x000000060c0b7291 */ /* 0x000fc6000f8e18ff */
        /* <DEDUP_REMOVED lines=58> */
[----:B------:R-:W-:Y:S04]  /*2140*/  @!P0 STS [UR11], R0 ;  /* 0x00000000ff008988 */ /* 0x000fe8000800080b */
[----:B------:R-:W0:Y:S02]  /*2150*/  LDS R2, [UR7] ;  /* 0x00000007ff027984 */ /* 0x000e240008000800 */
[----:B0-----:R-:W-:-:S04]  /*2160*/  FSETP.NAN.AND P0, PT, |R2|, |R2|, PT ;  /* 0x400000020200720b */ /* 0x001fc80003f08200 */
[----:B------:R-:W-:-:S13]  /*2170*/  FSETP.GEU.AND P0, PT, R2, 9.9999999747524270788e-07, !P0 ;  /* 0x358637bd0200780b */ /* 0x000fda000470e000 */
[----:B------:R0:W-:Y:S01]  /*2180*/  @!P0 STS [UR7], R0 ;  /* 0x00000000ff008988 */ /* 0x0001e20008000807 */
[----:B------:R-:W-:Y:S05]  /*2190*/  BRA.U !UP1, `(.L_x_33) ;  /* 0xfffffff909b47547 */ /* 0x000fea000b83ffff */
.L_x_32:
[----:B------:R-:W-:-:S04]  /*21a0*/  UIADD3 UR7, UPT, UPT, -UR5, URZ, URZ ;  /* 0x000000ff05077290 */ /* 0x000fc8000fffe1ff */
[----:B------:R-:W-:-:S09]  /*21b0*/  UISETP.GT.AND UP1, UPT, UR7, 0x4, UPT ;  /* 0x000000040700788c */ /* 0x000fd2000bf24270 */
[----:B------:R-:W-:Y:S05]  /*21c0*/  BRA.U !UP1, `(.L_x_34) ;  /* 0x0000000109ac7547 */ /* 0x000fea000b800000 */
[----:B------:R-:W3:Y:S01]  /*21d0*/  LDS R2, [UR6] ;  /* 0x00000006ff027984 */ /* 0x000ee20008000800 */
[----:B----4-:R-:W-:Y:S02]  /*21e0*/  ULEA UR7, UR12, UR6, 0x2 ;  /* 0x000000060c077291 */ /* 0x010fe4000f8e10ff */
[----:B------:R-:W-:Y:S02]  /*21f0*/  ULEA UR11, UR12, UR6, 0x3 ;  /* 0x000000060c0b7291 */ /* 0x000fe4000f8e18ff */
[----:B------:R-:W-:Y:S02]  /*2200*/  UIADD3 UR5, UPT, UPT, UR5, 0x4, URZ ;  /* 0x0000000405057890 */ /* 0x000fe4000fffe0ff */
[----:B------:R-:W-:Y:S02]  /*2210*/  UPLOP3.LUT UP0, UPT, UPT, UPT, UPT, 0x40, 0x4 ;  /* 0x000000000004789c */ /* 0x000fe40003f0e870 */
[----:B------:R-:W-:Y:S01]  /*2220*/  UIADD3 UR5, UPT, UPT, UR5, 0x4, URZ ;  /* 0x0000000405057890 */ /* 0x000fe2000fffe0ff */
[----:B---3--:R-:W-:-:S04]  /*2230*/  FSETP.NAN.AND P0, PT, |R2|, |R2|, PT ;  /* 0x400000020200720b */ /* 0x008fc80003f08200 */
[----:B------:R-:W-:-:S13]  /*2240*/  FSETP.GEU.AND P0, PT, R2, 9.9999999747524270788e-07, !P0 ;  /* 0x358637bd0200780b */ /* 0x000fda000470e000 */
[----:B------:R-:W-:Y:S04]  /*2250*/  @!P0 STS [UR6], R0 ;  /* 0x00000000ff008988 */ /* 0x000fe80008000806 */
[----:B------:R-:W3:Y:S02]  /*2260*/  LDS R2, [UR7] ;  /* 0x00000007ff027984 */ /* 0x000ee40008000800 */
[----:B---3--:R-:W-:-:S04]  /*2270*/  FSETP.NAN.AND P0, PT, |R2|, |R2|, PT ;  /* 0x400000020200720b */ /* 0x008fc80003f08200 */
[----:B------:R-:W-:-:S13]  /*2280*/  FSETP.GEU.AND P0, PT, R2, 9.9999999747524270788e-07, !P0 ;  /* 0x358637bd0200780b */ /* 0x000fda000470e000 */
[----:B------:R-:W-:Y:S01]  /*2290*/  @!P0 STS [UR7], R0 ;  /* 0x00000000ff008988 */ /* 0x000fe20008000807 */
[----:B------:R-:W-:Y:S02]  /*22a0*/  UIMAD UR7, UR12, 0xc, UR6 ;  /* 0x0000000c0c0778a4 */ /* 0x000fe4000f8e0206 */
[----:B------:R-:W-:Y:S01]  /*22b0*/  ULEA UR6, UR12, UR6, 0x4 ;  /* 0x000000060c067291 */ /* 0x000fe2000f8e20ff */
[----:B------:R-:W3:Y:S02]  /*22c0*/  LDS R2, [UR11] ;  /* 0x0000000bff027984 */ /* 0x000ee40008000800 */
[----:B---3--:R-:W-:-:S04]  /*22d0*/  FSETP.NAN.AND P0, PT, |R2|, |R2|, PT ;  /* 0x400000020200720b */ /* 0x008fc80003f08200 */
[----:B------:R-:W-:-:S13]  /*22e0*/  FSETP.GEU.AND P0, PT, R2, 9.9999999747524270788e-07, !P0 ;  /* 0x358637bd0200780b */ /* 0x000fda000470e000 */
[----:B------:R-:W-:Y:S01]  /*22f0*/  @!P0 STS [UR11], R0 ;  /* 0x00000000ff008988 */ /* 0x000fe2000800080b */
[----:B------:R-:W-:-:S03]  /*2300*/  ULEA UR11, UR12, UR6, 0x3 ;  /* 0x000000060c0b7291 */ /* 0x000fc6000f8e18ff */
        /* <DEDUP_REMOVED lines=18> */
[----:B------:R-:W-:Y:S04]  /*2430*/  @!P0 STS [UR11], R0 ;  /* 0x00000000ff008988 */ /* 0x000fe8000800080b */
[----:B------:R-:W3:Y:S02]  /*2440*/  LDS R2, [UR7] ;  /* 0x00000007ff027984 */ /* 0x000ee40008000800 */
[----:B---3--:R-:W-:-:S04]  /*2450*/  FSETP.NAN.AND P0, PT, |R2|, |R2|, PT ;  /* 0x400000020200720b */ /* 0x008fc80003f08200 */
[----:B------:R-:W-:-:S13]  /*2460*/  FSETP.GEU.AND P0, PT, R2, 9.9999999747524270788e-07, !P0 ;  /* 0x358637bd0200780b */ /* 0x000fda000470e000 */
[----:B------:R3:W-:Y:S02]  /*2470*/  @!P0 STS [UR7], R0 ;  /* 0x00000000ff008988 */ /* 0x0007e40008000807 */
.L_x_34:
[----:B------:R-:W-:-:S09]  /*2480*/  UISETP.NE.OR UP0, UPT, UR5, URZ, UP0 ;  /* 0x000000ff0500728c */ /* 0x000fd20008705670 */
[----:B------:R-:W-:Y:S05]  /*2490*/  BRA.U !UP0, `(.L_x_30) ;  /* 0x00000001085c7547 */ /* 0x000fea000b800000 */
.L_x_31:
[----:B0-----:R-:W0:Y:S01]  /*24a0*/  LDS R2, [UR6] ;  /* 0x00000006ff027984 */ /* 0x001e220008000800 */
[----:B----4-:R-:W-:Y:S02]  /*24b0*/  ULEA UR7, UR12, UR6, 0x2 ;  /* 0x000000060c077291 */ /* 0x010fe4000f8e10ff */
[----:B------:R-:W-:Y:S02]  /*24c0*/  ULEA UR11, UR12, UR6, 0x3 ;  /* 0x000000060c0b7291 */ /* 0x000fe4000f8e18ff */
[----:B------:R-:W-:-:S04]  /*24d0*/  UIADD3 UR5, UPT, UPT, UR5, 0x4, URZ ;  /* 0x0000000405057890 */ /* 0x000fc8000fffe0ff */
[----:B------:R-:W-:Y:S01]  /*24e0*/  UISETP.NE.AND UP0, UPT, UR5, URZ, UPT ;  /* 0x000000ff0500728c */ /* 0x000fe2000bf05270 */
        /* <DEDUP_REMOVED lines=17> */
[----:B------:R-:W-:Y:S05]  /*2600*/  BRA.U UP0, `(.L_x_31) ;  /* 0xfffffffd00a47547 */ /* 0x000fea000b83ffff */
.L_x_30:
[----:B------:R-:W-:-:S09]  /*2610*/  UISETP.NE.AND UP0, UPT, UR10, URZ, UPT ;  /* 0x000000ff0a00728c */ /* 0x000fd2000bf05270 */
[----:B------:R-:W-:Y:S05]  /*2620*/  BRA.U !UP0, `(.L_x_29) ;  /* 0x00000001083c7547 */ /* 0x000fea000b800000 */
[----:B---3--:R-:W3:Y:S01]  /*2630*/  S2UR UR6, SR_CgaCtaId ;  /* 0x00000000000679c3 */ /* 0x008ee20000008800 */
[----:B------:R-:W-:Y:S01]  /*2640*/  UMOV UR5, 0x400 ;  /* 0x0000040000057882 */ /* 0x000fe20000000000 */
[----:B----4-:R-:W-:Y:S02]  /*2650*/  UIMAD UR4, UR12, UR4, URZ ;  /* 0x000000040c0472a4 */ /* 0x010fe4000f8e02ff */
[----:B------:R-:W-:-:S04]  /*2660*/  UIADD3 UR5, UPT, UPT, UR5, 0x1010, URZ ;  /* 0x0000101005057890 */ /* 0x000fc8000fffe0ff */
[----:B---3--:R-:W-:Y:S02]  /*2670*/  ULEA UR6, UR6, UR5, 0x18 ;  /* 0x0000000506067291 */ /* 0x008fe4000f8ec0ff */
[----:B------:R-:W-:Y:S02]  /*2680*/  UIADD3 UR5, UPT, UPT, -UR10, URZ, URZ ;  /* 0x000000ff0a057290 */ /* 0x000fe4000fffe1ff */
[----:B------:R-:W-:-:S12]  /*2690*/  ULEA UR4, UR4, UR6, 0x2 ;  /* 0x0000000604047291 */ /* 0x000fd8000f8e10ff */
.L_x_35:
[----:B---3--:R-:W3:Y:S01]  /*26a0*/  LDS R2, [UR4] ;  /* 0x00000004ff027984 */ /* 0x008ee20008000800 */
[----:B------:R-:W-:-:S04]  /*26b0*/  UIADD3 UR5, UPT, UPT, UR5, 0x1, URZ ;  /* 0x0000000105057890 */ /* 0x000fc8000fffe0ff */
[----:B------:R-:W-:Y:S01]  /*26c0*/  UISETP.NE.AND UP0, UPT, UR5, URZ, UPT ;  /* 0x000000ff0500728c */ /* 0x000fe2000bf05270 */
[----:B---3--:R-:W-:-:S04]  /*26d0*/  FSETP.NAN.AND P0, PT, |R2|, |R2|, PT ;  /* 0x400000020200720b */ /* 0x008fc80003f08200 */
[----:B------:R-:W-:-:S13]  /*26e0*/  FSETP.GEU.AND P0, PT, R2, 9.9999999747524270788e-07, !P0 ;  /* 0x358637bd0200780b */ /* 0x000fda000470e000 */
[----:B------:R3:W-:Y:S01]  /*26f0*/  @!P0 STS [UR4], R0 ;  /* 0x00000000ff008988 */ /* 0x0007e20008000804 */
[----:B------:R-:W-:Y:S01]  /*2700*/  ULEA UR4, UR12, UR4, 0x2 ;  /* 0x000000040c047291 */ /* 0x000fe2000f8e10ff */
[----:B------:R-:W-:Y:S11]  /*2710*/  BRA.U UP0, `(.L_x_35) ;  /* 0xfffffffd00e07547 */ /* 0x000ff6000b83ffff */
.L_x_29:
[----:B------:R-:W1:Y:S01]  /*2720*/  LDCU UR5, c[0x0][0x3ac] ;  /* 0x00007580ff0577ac */ /* 0x000e620008000800 */
[----:B0--3--:R-:W-:Y:S01]  /*2730*/  IMAD.MOV.U32 R0, RZ, RZ, RZ ;  /* 0x000000ffff007224 */ /* 0x009fe200078e00ff */
[----:B-1----:R-:W-:-:S09]  /*2740*/  UISETP.GE.AND UP0, UPT, UR5, 0x2, UPT ;  /* 0x000000020500788c */ /* 0x002fd2000bf06270 */
[----:B------:R-:W-:Y:S05]  /*2750*/  BRA.U !UP0, `(.L_x_36) ;  /* 0x0000000508f47547 */ /* 0x000fea000b800000 */
[----:B------:R-:W0:Y:S01]  /*2760*/  S2UR UR7, SR_CgaCtaId ;  /* 0x00000000000779c3 */ /* 0x000e220000008800 */
[----:B------:R-:W-:Y:S01]  /*2770*/  UMOV UR6, 0x400 ;  /* 0x0000040000067882 */ /* 0x000fe20000000000 */
[----:B------:R-:W-:-:S06]  /*2780*/  IMAD.MOV.U32 R4, RZ, RZ, 0x1 ;  /* 0x00000001ff047424 */ /* 0x000fcc00078e00ff */
[----:B------:R-:W1:Y:S01]  /*2790*/  LDC R3, c[0x0][0x360] ;  /* 0x0000d800ff037b82 */ /* 0x000e620000000800 */
[----:B0-----:R-:W-:-:S09]  /*27a0*/  ULEA UR4, UR7, UR6, 0x18 ;  /* 0x0000000607047291 */ /* 0x001fd2000f8ec0ff */
[----:B------:R-:W0:Y:S01]  /*27b0*/  LDS R2, [UR4+0x1010] ;  /* 0x00101004ff027984 */ /* 0x000e220008000800 */
[----:B------:R-:W-:Y:S02]  /*27c0*/  UIADD3 UR4, UPT, UPT, UR5, -0x1, URZ ;  /* 0xffffffff05047890 */ /* 0x000fe4000fffe0ff */
[----:B------:R-:W-:Y:S02]  /*27d0*/  UIADD3 UR5, UPT, UPT, UR5, -0x2, URZ ;  /* 0xfffffffe05057890 */ /* 0x000fe4000fffe0ff */
[----:B------:R-:W-:Y:S02]  /*27e0*/  ULOP3.LUT UR10, UR4, 0x7, URZ, 0xc0, !UPT ;  /* 0x00000007040a7892 */ /* 0x000fe4000f8ec0ff */
[----:B------:R-:W-:-:S09]  /*27f0*/  UISETP.GE.U32.AND UP0, UPT, UR5, 0x7, UPT ;  /* 0x000000070500788c */ /* 0x000fd2000bf06070 */
[----:B------:R-:W-:Y:S05]  /*2800*/  BRA.U !UP0, `(.L_x_37) ;  /* 0x0000000108cc7547 */ /* 0x000fea000b800000 */
[----:B------:R-:W-:Y:S01]  /*2810*/  UIADD3 UR6, UPT, UPT, UR6, 0x1010, URZ ;  /* 0x0000101006067890 */ /* 0x000fe2000fffe0ff */
[----:B------:R-:W-:Y:S01]  /*2820*/  IMAD.MOV.U32 R5, RZ, RZ, 0x4 ;  /* 0x00000004ff057424 */ /* 0x000fe200078e00ff */
[----:B------:R-:W-:Y:S02]  /*2830*/  ULOP3.LUT UR5, UR4, 0xfffffff8, URZ, 0xc0, !UPT ;  /* 0xfffffff804057892 */ /* 0x000fe4000f8ec0ff */
[----:B------:R-:W-:Y:S02]  /*2840*/  ULEA UR6, UR7, UR6, 0x18 ;  /* 0x0000000607067291 */ /* 0x000fe4000f8ec0ff */
[----:B------:R-:W-:-:S04]  /*2850*/  UIADD3 UR5, UPT, UPT, -UR5, URZ, URZ ;  /* 0x000000ff05057290 */ /* 0x000fc8000fffe1ff */
[----:B-1----:R-:W-:-:S08]  /*2860*/  LEA R4, R3, UR6, 0x2 ;  /* 0x0000000603047c11 */ /* 0x002fd0000f8e10ff */
.L_x_38:
[----:B------:R1:W0:Y:S01]  /*2870*/  LDS R7, [R4] ;  /* 0x0000000004077984 */ /* 0x0002220000000800 */
[----:B------:R-:W-:Y:S01]  /*2880*/  IMAD R6, R3, 0x4, R4 ;  /* 0x0000000403067824 */ /* 0x000fe200078e0204 */
[----:B------:R-:W-:-:S03]  /*2890*/  UIADD3 UR5, UPT, UPT, UR5, 0x8, URZ ;  /* 0x0000000805057890 */ /* 0x000fc6000fffe0ff */
[C---:B------:R-:W-:Y:S01]  /*28a0*/  IMAD R8, R3.reuse, 0x4, R6 ;  /* 0x0000000403087824 */ /* 0x040fe200078e0206 */
[----:B------:R-:W3:Y:S01]  /*28b0*/  LDS R9, [R6] ;  /* 0x0000000006097984 */ /* 0x000ee20000000800 */
[----:B------:R-:W-:Y:S01]  /*28c0*/  UISETP.NE.AND UP0, UPT, UR5, URZ, UPT ;  /* 0x000000ff0500728c */ /* 0x000fe2000bf05270 */
[C---:B-1----:R-:W-:Y:S02]  /*28d0*/  IMAD R4, R3.reuse, 0x20, R4 ;  /* 0x0000002003047824 */ /* 0x042fe400078e0204 */
[----:B------:R1:W4:Y:S01]  /*28e0*/  LDS R11, [R8] ;  /* 0x00000000080b7984 */ /* 0x0003220000000800 */
[----:B--2---:R-:W-:-:S04]  /*28f0*/  IMAD R10, R3, 0x4, R8 ;  /* 0x00000004030a7824 */ /* 0x004fc800078e0208 */
[C---:B------:R-:W-:Y:S01]  /*2900*/  IMAD R12, R3.reuse, 0x4, R10 ;  /* 0x00000004030c7824 */ /* 0x040fe200078e020a */
[----:B------:R-:W2:Y:S03]  /*2910*/  LDS R13, [R10] ;  /* 0x000000000a0d7984 */ /* 0x000ea60000000800 */
[----:B------:R-:W-:-:S04]  /*2920*/  IMAD R14, R3, 0x4, R12 ;  /* 0x00000004030e7824 */ /* 0x000fc800078e020c */
[----:B-1----:R-:W-:-:S04]  /*2930*/  IMAD R8, R3, 0x4, R14 ;  /* 0x0000000403087824 */ /* 0x002fc800078e020e */
[----:B------:R-:W-:Y:S01]  /*2940*/  IMAD R6, R3, 0x4, R8 ;  /* 0x0000000403067824 */ /* 0x000fe200078e0208 */
[----:B0-----:R-:W-:-:S13]  /*2950*/  FSETP.GEU.AND P3, PT, R7, R2, PT ;  /* 0x000000020700720b */ /* 0x001fda0003f6e000 */
[----:B------:R-:W-:Y:S02]  /*2960*/  @!P3 IMAD.MOV.U32 R2, RZ, RZ, R7 ;  /* 0x000000ffff02b224 */ /* 0x000fe400078e0007 */
[----:B------:R-:W0:Y:S01]  /*2970*/  LDS R7, [R12] ;  /* 0x000000000c077984 */ /* 0x000e220000000800 */
[----:B------:R-:W-:Y:S02]  /*2980*/  @!P3 VIADD R0, R5, 0xfffffffd ;  /* 0xfffffffd0500b836 */ /* 0x000fe40000000000 */
[----:B---3--:R-:W-:-:S13]  /*2990*/  FSETP.GEU.AND P4, PT, R9, R2, PT ;  /* 0x000000020900720b */ /* 0x008fda0003f8e000 */
[----:B------:R-:W-:Y:S02]  /*29a0*/  @!P4 IMAD.MOV.U32 R2, RZ, RZ, R9 ;  /* 0x000000ffff02c224 */ /* 0x000fe400078e0009 */
[----:B------:R-:W1:Y:S01]  /*29b0*/  LDS R9, [R14] ;  /* 0x000000000e097984 */ /* 0x000e620000000800 */
[----:B------:R-:W-:Y:S02]  /*29c0*/  @!P4 VIADD R0, R5, 0xfffffffe ;  /* 0xfffffffe0500c836 */ /* 0x000fe40000000000 */
[----:B----4-:R-:W-:-:S13]  /*29d0*/  FSETP.GEU.AND P5, PT, R11, R2, PT ;  /* 0x000000020b00720b */ /* 0x010fda0003fae000 */
[----:B------:R-:W-:Y:S02]  /*29e0*/  @!P5 IMAD.MOV.U32 R2, RZ, RZ, R11 ;  /* 0x000000ffff02d224 */ /* 0x000fe400078e000b */
[----:B------:R-:W3:Y:S01]  /*29f0*/  LDS R11, [R8] ;  /* 0x00000000080b7984 */ /* 0x000ee20000000800 */
[----:B------:R-:W-:Y:S02]  /*2a00*/  @!P5 VIADD R0, R5, 0xffffffff ;  /* 0xffffffff0500d836 */ /* 0x000fe40000000000 */
[----:B--2---:R-:W-:-:S13]  /*2a10*/  FSETP.GEU.AND P6, PT, R13, R2, PT ;  /* 0x000000020d00720b */ /* 0x004fda0003fce000 */
[----:B------:R-:W-:Y:S02]  /*2a20*/  @!P6 IMAD.MOV.U32 R2, RZ, RZ, R13 ;  /* 0x000000ffff02e224 */ /* 0x000fe400078e000d */
[----:B------:R-:W2:Y:S01]  /*2a30*/  LDS R13, [R6] ;  /* 0x00000000060d7984 */ /* 0x000ea20000000800 */
[----:B------:R-:W-:Y:S02]  /*2a40*/  @!P6 IMAD.MOV.U32 R0, RZ, RZ, R5 ;  /* 0x000000ffff00e224 */ /* 0x000fe400078e0005 */
[----:B0-----:R-:W-:-:S13]  /*2a50*/  FSETP.GEU.AND P2, PT, R7, R2, PT ;  /* 0x000000020700720b */ /* 0x001fda0003f4e000 */
[----:B------:R-:W-:Y:S02]  /*2a60*/  @!P2 IMAD.MOV.U32 R2, RZ, RZ, R7 ;  /* 0x000000ffff02a224 */ /* 0x000fe400078e0007 */
[----:B------:R-:W-:-:S03]  /*2a70*/  @!P2 VIADD R0, R5, 0x1 ;  /* 0x000000010500a836 */ /* 0x000fc60000000000 */
[----:B-1----:R-:W-:-:S13]  /*2a80*/  FSETP.GEU.AND P1, PT, R9, R2, PT ;  /* 0x000000020900720b */ /* 0x002fda0003f2e000 */
[----:B------:R-:W-:Y:S02]  /*2a90*/  @!P1 IMAD.MOV.U32 R2, RZ, RZ, R9 ;  /* 0x000000ffff029224 */ /* 0x000fe400078e0009 */
[----:B------:R-:W-:-:S03]  /*2aa0*/  @!P1 VIADD R0, R5, 0x2 ;  /* 0x0000000205009836 */ /* 0x000fc60000000000 */
[----:B---3--:R-:W-:-:S13]  /*2ab0*/  FSETP.GEU.AND P0, PT, R11, R2, PT ;  /* 0x000000020b00720b */ /* 0x008fda0003f0e000 */
[----:B------:R-:W-:Y:S02]  /*2ac0*/  @!P0 IMAD.MOV.U32 R2, RZ, RZ, R11 ;  /* 0x000000ffff028224 */ /* 0x000fe400078e000b */
[----:B------:R-:W-:-:S03]  /*2ad0*/  @!P0 VIADD R0, R5, 0x3 ;  /* 0x0000000305008836 */ /* 0x000fc60000000000 */
[----:B--2---:R-:W-:-:S13]  /*2ae0*/  FSETP.GEU.AND P3, PT, R13, R2, PT ;  /* 0x000000020d00720b */ /* 0x004fda0003f6e000 */
[C---:B------:R-:W-:Y:S02]  /*2af0*/  @!P3 VIADD R0, R5.reuse, 0x4 ;  /* 0x000000040500b836 */ /* 0x040fe40000000000 */
[----:B------:R-:W-:Y:S02]  /*2b00*/  @!P3 IMAD.MOV.U32 R2, RZ, RZ, R13 ;  /* 0x000000ffff02b224 */ /* 0x000fe400078e000d */
[----:B------:R-:W-:Y:S01]  /*2b10*/  VIADD R5, R5, 0x8 ;  /* 0x0000000805057836 */ /* 0x000fe20000000000 */
[----:B------:R-:W-:Y:S06]  /*2b20*/  BRA.U UP0, `(.L_x_38) ;  /* 0xfffffffd00507547 */ /* 0x000fec000b83ffff */
[----:B------:R-:W-:-:S07]  /*2b30*/  VIADD R4, R5, 0xfffffffd ;  /* 0xfffffffd05047836 */ /* 0x000fce0000000000 */
.L_x_37:
[----:B------:R-:W-:-:S09]  /*2b40*/  UISETP.NE.AND UP0, UPT, UR10, URZ, UPT ;  /* 0x000000ff0a00728c */ /* 0x000fd2000bf05270 */
[----:B------:R-:W-:Y:S05]  /*2b50*/  BRA.U !UP0, `(.L_x_36) ;  /* 0x0000000108f47547 */ /* 0x000fea000b800000 */
[----:B------:R-:W-:Y:S02]  /*2b60*/  UISETP.GE.U32.AND UP0, UPT, UR10, 0x4, UPT ;  /* 0x000000040a00788c */ /* 0x000fe4000bf06070 */
[----:B------:R-:W-:-:S04]  /*2b70*/  ULOP3.LUT UR5, UR4, 0x3, URZ, 0xc0, !UPT ;  /* 0x0000000304057892 */ /* 0x000fc8000f8ec0ff */
[----:B------:R-:W-:-:S03]  /*2b80*/  UISETP.NE.AND UP1, UPT, UR5, URZ, UPT ;  /* 0x000000ff0500728c */ /* 0x000fc6000bf25270 */
[----:B------:R-:W-:Y:S08]  /*2b90*/  BRA.U !UP0, `(.L_x_39) ;  /* 0x0000000108687547 */ /* 0x000ff0000b800000 */
[----:B------:R-:W3:Y:S01]  /*2ba0*/  S2R R7, SR_CgaCtaId ;  /* 0x0000000000077919 */ /* 0x000ee20000008800 */
[----:B------:R-:W-:-:S05]  /*2bb0*/  MOV R5, 0x400 ;  /* 0x0000040000057802 */ /* 0x000fca0000000f00 */
[----:B------:R-:W-:Y:S02]  /*2bc0*/  VIADD R6, R5, 0x1010 ;  /* 0x0000101005067836 */ /* 0x000fe40000000000 */
[----:B-1----:R-:W-:-:S03]  /*2bd0*/  IMAD R5, R4, R3, RZ ;  /* 0x0000000304057224 */ /* 0x002fc600078e02ff */
[----:B---3--:R-:W-:-:S05]  /*2be0*/  LEA R6, R7, R6, 0x18 ;  /* 0x0000000607067211 */ /* 0x008fca00078ec0ff */
[----:B------:R-:W-:-:S04]  /*2bf0*/  IMAD R6, R5, 0x4, R6 ;  /* 0x0000000405067824 */ /* 0x000fc800078e0206 */
[C---:B------:R-:W-:Y:S01]  /*2c00*/  IMAD R8, R3.reuse, 0x4, R6 ;  /* 0x0000000403087824 */ /* 0x040fe200078e0206 */
[----:B------:R-:W0:Y:S03]  /*2c10*/  LDS R7, [R6] ;  /* 0x0000000006077984 */ /* 0x000e260000000800 */
[C---:B--2---:R-:W-:Y:S01]  /*2c20*/  IMAD R10, R3.reuse, 0x4, R8 ;  /* 0x00000004030a7824 */ /* 0x044fe200078e0208 */
[----:B------:R-:W1:Y:S03]  /*2c30*/  LDS R9, [R8] ;  /* 0x0000000008097984 */ /* 0x000e660000000800 */
[----:B------:R-:W-:Y:S01]  /*2c40*/  IMAD R5, R3, 0x4, R10 ;  /* 0x0000000403057824 */ /* 0x000fe200078e020a */
[----:B------:R-:W2:Y:S05]  /*2c50*/  LDS R11, [R10] ;  /* 0x000000000a0b7984 */ /* 0x000eaa0000000800 */
[----:B------:R-:W3:Y:S01]  /*2c60*/  LDS R5, [R5] ;  /* 0x0000000005057984 */ /* 0x000ee20000000800 */
[----:B0-----:R-:W-:-:S13]  /*2c70*/  FSETP.GEU.AND P0, PT, R7, R2, PT ;  /* 0x000000020700720b */ /* 0x001fda0003f0e000 */
[----:B------:R-:W-:Y:S02]  /*2c80*/  @!P0 IMAD.MOV.U32 R2, RZ, RZ, R7 ;  /* 0x000000ffff028224 */ /* 0x000fe400078e0007 */
[----:B------:R-:W-:-:S03]  /*2c90*/  @!P0 IMAD.MOV.U32 R0, RZ, RZ, R4 ;  /* 0x000000ffff008224 */ /* 0x000fc600078e0004 */
[----:B-1----:R-:W-:-:S13]  /*2ca0*/  FSETP.GEU.AND P1, PT, R9, R2, PT ;  /* 0x000000020900720b */ /* 0x002fda0003f2e000 */
[----:B------:R-:W-:Y:S02]  /*2cb0*/  @!P1 IMAD.MOV.U32 R2, RZ, RZ, R9 ;  /* 0x000000ffff029224 */ /* 0x000fe400078e0009 */
[----:B------:R-:W-:-:S03]  /*2cc0*/  @!P1 VIADD R0, R4, 0x1 ;  /* 0x0000000104009836 */ /* 0x000fc60000000000 */
[----:B--2---:R-:W-:-:S13]  /*2cd0*/  FSETP.GEU.AND P2, PT, R11, R2, PT ;  /* 0x000000020b00720b */ /* 0x004fda0003f4e000 */
[----:B------:R-:W-:Y:S02]  /*2ce0*/  @!P2 IMAD.MOV.U32 R2, RZ, RZ, R11 ;  /* 0x000000ffff02a224 */ /* 0x000fe400078e000b */
[----:B------:R-:W-:-:S03]  /*2cf0*/  @!P2 VIADD R0, R4, 0x2 ;  /* 0x000000020400a836 */ /* 0x000fc60000000000 */
[----:B---3--:R-:W-:-:S13]  /*2d00*/  FSETP.GEU.AND P3, PT, R5, R2, PT ;  /* 0x000000020500720b */ /* 0x008fda0003f6e000 */
[C---:B------:R-:W-:Y:S02]  /*2d10*/  @!P3 VIADD R0, R4.reuse, 0x3 ;  /* 0x000000030400b836 */ /* 0x040fe40000000000 */
[----:B------:R-:W-:Y:S02]  /*2d20*/  @!P3 IMAD.MOV.U32 R2, RZ, RZ, R5 ;  /* 0x000000ffff02b224 */ /* 0x000fe400078e0005 */
[----:B------:R-:W-:-:S07]  /*2d30*/  VIADD R4, R4, 0x4 ;  /* 0x0000000404047836 */ /* 0x000fce0000000000 */
.L_x_39:
[----:B------:R-:W-:Y:S05]  /*2d40*/  BRA.U !UP1, `(.L_x_36) ;  /* 0x0000000109787547 */ /* 0x000fea000b800000 */
[----:B------:R-:W-:Y:S02]  /*2d50*/  UISETP.NE.AND UP0, UPT, UR5, 0x1, UPT ;  /* 0x000000010500788c */ /* 0x000fe4000bf05270 */
[----:B------:R-:W-:-:S04]  /*2d60*/  ULOP3.LUT UR4, UR4, 0x1, URZ, 0xc0, !UPT ;  /* 0x0000000104047892 */ /* 0x000fc8000f8ec0ff */
[----:B------:R-:W-:-:S03]  /*2d70*/  UISETP.NE.U32.AND UP1, UPT, UR4, 0x1, UPT ;  /* 0x000000010400788c */ /* 0x000fc6000bf25070 */
[----:B------:R-:W-:Y:S08]  /*2d80*/  BRA.U !UP0, `(.L_x_40) ;  /* 0x0000000108407547 */ /* 0x000ff0000b800000 */
[----:B------:R-:W3:Y:S01]  /*2d90*/  S2R R7, SR_CgaCtaId ;  /* 0x0000000000077919 */ /* 0x000ee20000008800 */
[----:B------:R-:W-:-:S05]  /*2da0*/  MOV R5, 0x400 ;  /* 0x0000040000057802 */ /* 0x000fca0000000f00 */
[----:B------:R-:W-:Y:S02]  /*2db0*/  VIADD R6, R5, 0x1010 ;  /* 0x0000101005067836 */ /* 0x000fe40000000000 */
[----:B-1----:R-:W-:-:S03]  /*2dc0*/  IMAD R5, R4, R3, RZ ;  /* 0x0000000304057224 */ /* 0x002fc600078e02ff */
[----:B---3--:R-:W-:-:S05]  /*2dd0*/  LEA R6, R7, R6, 0x18 ;  /* 0x0000000607067211 */ /* 0x008fca00078ec0ff */
[----:B------:R-:W-:-:S04]  /*2de0*/  IMAD R6, R5, 0x4, R6 ;  /* 0x0000000405067824 */ /* 0x000fc800078e0206 */
[----:B------:R-:W-:Y:S01]  /*2df0*/  IMAD R5, R3, 0x4, R6 ;  /* 0x0000000403057824 */ /* 0x000fe200078e0206 */
[----:B------:R-:W0:Y:S05]  /*2e00*/  LDS R7, [R6] ;  /* 0x0000000006077984 */ /* 0x000e2a0000000800 */
[----:B------:R-:W1:Y:S01]  /*2e10*/  LDS R5, [R5] ;  /* 0x0000000005057984 */ /* 0x000e620000000800 */
[----:B0-----:R-:W-:-:S13]  /*2e20*/  FSETP.GEU.AND P0, PT, R7, R2, PT ;  /* 0x000000020700720b */ /* 0x001fda0003f0e000 */
[----:B------:R-:W-:Y:S02]  /*2e30*/  @!P0 IMAD.MOV.U32 R2, RZ, RZ, R7 ;  /* 0x000000ffff028224 */ /* 0x000fe400078e0007 */
[----:B------:R-:W-:-:S03]  /*2e40*/  @!P0 IMAD.MOV.U32 R0, RZ, RZ, R4 ;  /* 0x000000ffff008224 */ /* 0x000fc600078e0004 */
[----:B-1----:R-:W-:-:S13]  /*2e50*/  FSETP.GEU.AND P1, PT, R5, R2, PT ;  /* 0x000000020500720b */ /* 0x002fda0003f2e000 */
[C---:B------:R-:W-:Y:S02]  /*2e60*/  @!P1 VIADD R0, R4.reuse, 0x1 ;  /* 0x0000000104009836 */ /* 0x040fe40000000000 */
[----:B------:R-:W-:Y:S02]  /*2e70*/  @!P1 IMAD.MOV.U32 R2, RZ, RZ, R5 ;  /* 0x000000ffff029224 */ /* 0x000fe400078e0005 */
[----:B------:R-:W-:-:S07]  /*2e80*/  VIADD R4, R4, 0x2 ;  /* 0x0000000204047836 */ /* 0x000fce0000000000 */
.L_x_40:
[----:B------:R-:W-:Y:S05]  /*2e90*/  BRA.U UP1, `(.L_x_36) ;  /* 0x0000000101247547 */ /* 0x000fea000b800000 */
[----:B------:R-:W3:Y:S01]  /*2ea0*/  S2R R6, SR_CgaCtaId ;  /* 0x0000000000067919 */ /* 0x000ee20000008800 */
[----:B------:R-:W-:Y:S01]  /*2eb0*/  MOV R5, 0x400 ;  /* 0x0000040000057802 */ /* 0x000fe20000000f00 */
[----:B-1----:R-:W-:-:S04]  /*2ec0*/  IMAD R3, R3, R4, RZ ;  /* 0x0000000403037224 */ /* 0x002fc800078e02ff */
[----:B------:R-:W-:-:S05]  /*2ed0*/  VIADD R5, R5, 0x1010 ;  /* 0x0000101005057836 */ /* 0x000fca0000000000 */
[----:B---3--:R-:W-:-:S05]  /*2ee0*/  LEA R6, R6, R5, 0x18 ;  /* 0x0000000506067211 */ /* 0x008fca00078ec0ff */
[----:B------:R-:W-:-:S06]  /*2ef0*/  IMAD R3, R3, 0x4, R6 ;  /* 0x0000000403037824 */ /* 0x000fcc00078e0206 */
[----:B------:R-:W0:Y:S02]  /*2f00*/  LDS R3, [R3] ;  /* 0x0000000003037984 */ /* 0x000e240000000800 */
[----:B0-----:R-:W-:-:S13]  /*2f10*/  FSETP.GEU.AND P0, PT, R3, R2, PT ;  /* 0x000000020300720b */ /* 0x001fda0003f0e000 */
[----:B------:R-:W-:-:S07]  /*2f20*/  @!P0 IMAD.MOV.U32 R0, RZ, RZ, R4 ;  /* 0x000000ffff008224 */ /* 0x000fce00078e0004 */
.L_x_36:
[----:B------:R-:W3:Y:S01]  /*2f30*/  S2R R5, SR_CTAID.X ;  /* 0x0000000000057919 */ /* 0x000ee20000002500 */
[----:B01----:R-:W3:Y:S02]  /*2f40*/  LDC.64 R2, c[0x0][0x3a0] ;  /* 0x0000e800ff027b82 */ /* 0x003ee40000000a00 */
[----:B---3--:R-:W-:-:S05]  /*2f50*/  IMAD.WIDE.U32 R2, R5, 0x4, R2 ;  /* 0x0000000405027825 */ /* 0x008fca00078e0002 */
[----:B------:R-:W-:Y:S01]  /*2f60*/  STG.E desc[UR8][R2.64], R0 ;  /* 0x0000000002007986 */ /* 0x000fe2000c101908 */
[----:B----4-:R-:W-:Y:S05]  /*2f70*/  EXIT ;  /* 0x000000000000794d */ /* 0x010fea0003800000 */
        .weak           $__internal_0_$__cuda_sm3x_div_rn_noftz_f32_slowpath
        .type           $__internal_0_$__cuda_sm3x_div_rn_noftz_f32_slowpath,@function
        .size           $__internal_0_$__cuda_sm3x_div_rn_noftz_f32_slowpath,(.L_x_50 - $__internal_0_$__cuda_sm3x_div_rn_noftz_f32_slowpath)
$__internal_0_$__cuda_sm3x_div_rn_noftz_f32_slowpath:
[--C-:B------:R-:W-:Y:S01]  /*2f80*/  SHF.R.U32.HI R13, RZ, 0x17, R12.reuse ;  /* 0x00000017ff0d7819 */ /* 0x100fe2000001160c */
[--C-:B------:R-:W-:Y:S01]  /*2f90*/  IMAD.MOV.U32 R17, RZ, RZ, R11.reuse ;  /* 0x000000ffff117224 */ /* 0x100fe200078e000b */
[----:B------:R-:W-:Y:S01]  /*2fa0*/  SHF.R.U32.HI R15, RZ, 0x17, R11 ;  /* 0x00000017ff0f7819 */ /* 0x000fe2000001160b */
[----:B------:R-:W-:Y:S01]  /*2fb0*/  IMAD.MOV.U32 R18, RZ, RZ, R12 ;  /* 0x000000ffff127224 */ /* 0x000fe200078e000c */
[----:B------:R-:W-:Y:S02]  /*2fc0*/  LOP3.LUT R13, R13, 0xff, RZ, 0xc0, !PT ;  /* 0x000000ff0d0d7812 */ /* 0x000fe400078ec0ff */
[----:B------:R-:W-:-:S03]  /*2fd0*/  LOP3.LUT R16, R15, 0xff, RZ, 0xc0, !PT ;  /* 0x000000ff0f107812 */ /* 0x000fc600078ec0ff */
[----:B------:R-:W-:Y:S02]  /*2fe0*/  VIADD R20, R13, 0xffffffff ;  /* 0xffffffff0d147836 */ /* 0x000fe40000000000 */
[----:B------:R-:W-:-:S03]  /*2ff0*/  VIADD R19, R16, 0xffffffff ;  /* 0xffffffff10137836 */ /* 0x000fc60000000000 */
[----:B------:R-:W-:-:S04]  /*3000*/  ISETP.GT.U32.AND P0, PT, R20, 0xfd, PT ;  /* 0x000000fd1400780c */ /* 0x000fc80003f04070 */
[----:B------:R-:W-:-:S13]  /*3010*/  ISETP.GT.U32.OR P0, PT, R19, 0xfd, P0 ;  /* 0x000000fd1300780c */ /* 0x000fda0000704470 */
[----:B------:R-:W-:Y:S01]  /*3020*/  @!P0 IMAD.MOV.U32 R15, RZ, RZ, RZ ;  /* 0x000000ffff0f8224 */ /* 0x000fe200078e00ff */
[----:B------:R-:W-:Y:S06]  /*3030*/  @!P0 BRA `(.L_x_41) ;  /* 0x00000000005c8947 */ /* 0x000fec0003800000 */
[----:B------:R-:W-:Y:S02]  /*3040*/  FSETP.GTU.FTZ.AND P0, PT, |R11|, +INF , PT ;  /* 0x7f8000000b00780b */ /* 0x000fe40003f1c200 */
[----:B------:R-:W-:-:S04]  /*3050*/  FSETP.GTU.FTZ.AND P1, PT, |R12|, +INF , PT ;  /* 0x7f8000000c00780b */ /* 0x000fc80003f3c200 */
[----:B------:R-:W-:-:S13]  /*3060*/  PLOP3.LUT P0, PT, P0, P1, PT, 0xf8, 0x8f ;  /* 0x00000000008f781c */ /* 0x000fda0000703f70 */
[----:B------:R-:W-:Y:S05]  /*3070*/  @P0 BRA `(.L_x_42) ;  /* 0x0000000400440947 */ /* 0x000fea0003800000 */
[----:B------:R-:W-:-:S13]  /*3080*/  LOP3.LUT P0, RZ, R18, 0x7fffffff, R17, 0xc8, !PT ;  /* 0x7fffffff12ff7812 */ /* 0x000fda000780c811 */
[----:B------:R-:W-:Y:S05]  /*3090*/  @!P0 BRA `(.L_x_43) ;  /* 0x0000000400348947 */ /* 0x000fea0003800000 */
[C---:B------:R-:W-:Y:S02]  /*30a0*/  FSETP.NEU.FTZ.AND P2, PT, |R11|.reuse, +INF , PT ;  /* 0x7f8000000b00780b */ /* 0x040fe40003f5d200 */
[----:B------:R-:W-:Y:S02]  /*30b0*/  FSETP.NEU.FTZ.AND P0, PT, |R12|, +INF , PT ;  /* 0x7f8000000c00780b */ /* 0x000fe40003f1d200 */
[----:B------:R-:W-:-:S11]  /*30c0*/  FSETP.NEU.FTZ.AND P1, PT, |R11|, +INF , PT ;  /* 0x7f8000000b00780b */ /* 0x000fd60003f3d200 */
[----:B------:R-:W-:Y:S05]  /*30d0*/  @!P0 BRA !P2, `(.L_x_43) ;  /* 0x0000000400248947 */ /* 0x000fea0005000000 */
[----:B------:R-:W-:-:S04]  /*30e0*/  LOP3.LUT P2, RZ, R17, 0x7fffffff, RZ, 0xc0, !PT ;  /* 0x7fffffff11ff7812 */ /* 0x000fc8000784c0ff */
[----:B------:R-:W-:-:S13]  /*30f0*/  PLOP3.LUT P0, PT, P0, P2, PT, 0x2f, 0xf2 ;  /* 0x0000000000f2781c */ /* 0x000fda0000704577 */
[----:B------:R-:W-:Y:S05]  /*3100*/  @P0 BRA `(.L_x_44) ;  /* 0x0000000400100947 */ /* 0x000fea0003800000 */
[----:B------:R-:W-:-:S04]  /*3110*/  LOP3.LUT P0, RZ, R18, 0x7fffffff, RZ, 0xc0, !PT ;  /* 0x7fffffff12ff7812 */ /* 0x000fc8000780c0ff */
[----:B------:R-:W-:-:S13]  /*3120*/  PLOP3.LUT P0, PT, P1, P0, PT, 0x2f, 0xf2 ;  /* 0x0000000000f2781c */ /* 0x000fda0000f00577 */
[----:B------:R-:W-:Y:S05]  /*3130*/  @P0 BRA `(.L_x_45) ;  /* 0x0000000000f80947 */ /* 0x000fea0003800000 */
[----:B------:R-:W-:Y:S02]  /*3140*/  ISETP.GE.AND P0, PT, R19, RZ, PT ;  /* 0x000000ff1300720c */ /* 0x000fe40003f06270 */
[----:B------:R-:W-:-:S11]  /*3150*/  ISETP.GE.AND P1, PT, R20, RZ, PT ;  /* 0x000000ff1400720c */ /* 0x000fd60003f26270 */
[----:B------:R-:W-:Y:S02]  /*3160*/  @P0 IMAD.MOV.U32 R15, RZ, RZ, RZ ;  /* 0x000000ffff0f0224 */ /* 0x000fe400078e00ff */
[----:B------:R-:W-:Y:S01]  /*3170*/  @!P0 FFMA R17, R11, 1.84467440737095516160e+19, RZ ;  /* 0x5f8000000b118823 */ /* 0x000fe200000000ff */
[----:B------:R-:W-:Y:S02]  /*3180*/  @!P0 IMAD.MOV.U32 R15, RZ, RZ, -0x40 ;  /* 0xffffffc0ff0f8424 */ /* 0x000fe400078e00ff */
[----:B------:R-:W-:Y:S02]  /*3190*/  @!P1 FFMA R18, R12, 1.84467440737095516160e+19, RZ ;  /* 0x5f8000000c129823 */ /* 0x000fe400000000ff */
[----:B------:R-:W-:-:S07]  /*31a0*/  @!P1 VIADD R15, R15, 0x40 ;  /* 0x000000400f0f9836 */ /* 0x000fce0000000000 */
.L_x_41:
[----:B------:R-:W-:Y:S01]  /*31b0*/  LEA R11, R13, 0xc0800000, 0x17 ;  /* 0xc08000000d0b7811 */ /* 0x000fe200078eb8ff */
[----:B------:R-:W-:-:S04]  /*31c0*/  VIADD R16, R16, 0xffffff81 ;  /* 0xffffff8110107836 */ /* 0x000fc80000000000 */
[----:B------:R-:W-:Y:S02]  /*31d0*/  IMAD.IADD R18, R18, 0x1, -R11 ;  /* 0x0000000112127824 */ /* 0x000fe400078e0a0b */
[C---:B------:R-:W-:Y:S01]  /*31e0*/  IMAD R11, R16.reuse, -0x800000, R17 ;  /* 0xff800000100b7824 */ /* 0x040fe200078e0211 */
[----:B------:R-:W-:Y:S01]  /*31f0*/  IADD3 R16, PT, PT, R16, 0x7f, -R13 ;  /* 0x0000007f10107810 */ /* 0x000fe20007ffe80d */
[----:B------:R-:W0:Y:S01]  /*3200*/  MUFU.RCP R12, R18 ;  /* 0x00000012000c7308 */ /* 0x000e220000001000 */
[----:B------:R-:W-:-:S03]  /*3210*/  FADD.FTZ R20, -R18, -RZ ;  /* 0x800000ff12147221 */ /* 0x000fc60000010100 */
[----:B------:R-:W-:Y:S02]  /*3220*/  IMAD.IADD R16, R16, 0x1, R15 ;  /* 0x0000000110107824 */ /* 0x000fe400078e020f */
[----:B0-----:R-:W-:-:S04]  /*3230*/  FFMA R19, R12, R20, 1 ;  /* 0x3f8000000c137423 */ /* 0x001fc80000000014 */
[----:B------:R-:W-:-:S04]  /*3240*/  FFMA R12, R12, R19, R12 ;  /* 0x000000130c0c7223 */ /* 0x000fc8000000000c */
[----:B------:R-:W-:-:S04]  /*3250*/  FFMA R17, R11, R12, RZ ;  /* 0x0000000c0b117223 */ /* 0x000fc800000000ff */
[----:B------:R-:W-:-:S04]  /*3260*/  FFMA R19, R20, R17, R11 ;  /* 0x0000001114137223 */ /* 0x000fc8000000000b */
[----:B------:R-:W-:-:S04]  /*3270*/  FFMA R19, R12, R19, R17 ;  /* 0x000000130c137223 */ /* 0x000fc80000000011 */
[----:B------:R-:W-:-:S04]  /*3280*/  FFMA R20, R20, R19, R11 ;  /* 0x0000001314147223 */ /* 0x000fc8000000000b */
[----:B------:R-:W-:-:S05]  /*3290*/  FFMA R11, R12, R20, R19 ;  /* 0x000000140c0b7223 */ /* 0x000fca0000000013 */
[----:B------:R-:W-:-:S04]  /*32a0*/  SHF.R.U32.HI R13, RZ, 0x17, R11 ;  /* 0x00000017ff0d7819 */ /* 0x000fc8000001160b */
[----:B------:R-:W-:-:S05]  /*32b0*/  LOP3.LUT R13, R13, 0xff, RZ, 0xc0, !PT ;  /* 0x000000ff0d0d7812 */ /* 0x000fca00078ec0ff */
[----:B------:R-:W-:-:S04]  /*32c0*/  IMAD.IADD R17, R13, 0x1, R16 ;  /* 0x000000010d117824 */ /* 0x000fc800078e0210 */
[----:B------:R-:W-:-:S05]  /*32d0*/  VIADD R13, R17, 0xffffffff ;  /* 0xffffffff110d7836 */ /* 0x000fca0000000000 */
[----:B------:R-:W-:-:S13]  /*32e0*/  ISETP.GE.U32.AND P0, PT, R13, 0xfe, PT ;  /* 0x000000fe0d00780c */ /* 0x000fda0003f06070 */
[----:B------:R-:W-:Y:S05]  /*32f0*/  @!P0 BRA `(.L_x_46) ;  /* 0x0000000000808947 */ /* 0x000fea0003800000 */
[----:B------:R-:W-:-:S13]  /*3300*/  ISETP.GT.AND P0, PT, R17, 0xfe, PT ;  /* 0x000000fe1100780c */ /* 0x000fda0003f04270 */
[----:B------:R-:W-:Y:S05]  /*3310*/  @P0 BRA `(.L_x_47) ;  /* 0x00000000006c0947 */ /* 0x000fea0003800000 */
[----:B------:R-:W-:-:S13]  /*3320*/  ISETP.GE.AND P0, PT, R17, 0x1, PT ;  /* 0x000000011100780c */ /* 0x000fda0003f06270 */
[----:B------:R-:W-:Y:S05]  /*3330*/  @P0 BRA `(.L_x_48) ;  /* 0x0000000000980947 */ /* 0x000fea0003800000 */
[----:B------:R-:W-:Y:S02]  /*3340*/  ISETP.GE.AND P0, PT, R17, -0x18, PT ;  /* 0xffffffe81100780c */ /* 0x000fe40003f06270 */
[----:B------:R-:W-:-:S11]  /*3350*/  LOP3.LUT R11, R11, 0x80000000, RZ, 0xc0, !PT ;  /* 0x800000000b0b7812 */ /* 0x000fd600078ec0ff */
[----:B------:R-:W-:Y:S05]  /*3360*/  @!P0 BRA `(.L_x_48) ;  /* 0x00000000008c8947 */ /* 0x000fea0003800000 */
[CC--:B------:R-:W-:Y:S01]  /*3370*/  FFMA.RZ R13, R12.reuse, R20.reuse, R19 ;  /* 0x000000140c0d7223 */ /* 0x0c0fe2000000c013 */
[C---:B------:R-:W-:Y:S01]  /*3380*/  VIADD R16, R17.reuse, 0x20 ;  /* 0x0000002011107836 */ /* 0x040fe20000000000 */
[C---:B------:R-:W-:Y:S02]  /*3390*/  ISETP.NE.AND P2, PT, R17.reuse, RZ, PT ;  /* 0x000000ff1100720c */ /* 0x040fe40003f45270 */
[----:B------:R-:W-:Y:S01]  /*33a0*/  ISETP.NE.AND P1, PT, R17, RZ, PT ;  /* 0x000000ff1100720c */ /* 0x000fe20003f25270 */
[----:B------:R-:W-:Y:S01]  /*33b0*/  IMAD.MOV R17, RZ, RZ, -R17 ;  /* 0x000000ffff117224 */ /* 0x000fe200078e0a11 */
[----:B------:R-:W-:Y:S01]  /*33c0*/  LOP3.LUT R15, R13, 0x7fffff, RZ, 0xc0, !PT ;  /* 0x007fffff0d0f7812 */ /* 0x000fe200078ec0ff */
[CCC-:B------:R-:W-:Y:S01]  /*33d0*/  FFMA.RP R13, R12.reuse, R20.reuse, R19.reuse ;  /* 0x000000140c0d7223 */ /* 0x1c0fe20000008013 */
[----:B------:R-:W-:Y:S02]  /*33e0*/  FFMA.RM R12, R12, R20, R19 ;  /* 0x000000140c0c7223 */ /* 0x000fe40000004013 */
[----:B------:R-:W-:-:S03]  /*33f0*/  LOP3.LUT R15, R15, 0x800000, RZ, 0xfc, !PT ;  /* 0x008000000f0f7812 */ /* 0x000fc600078efcff */
[----:B------:R-:W-:Y:S02]  /*3400*/  FSETP.NEU.FTZ.AND P0, PT, R13, R12, PT ;  /* 0x0000000c0d00720b */ /* 0x000fe40003f1d000 */
[----:B------:R-:W-:Y:S02]  /*3410*/  SHF.L.U32 R16, R15, R16, RZ ;  /* 0x000000100f107219 */ /* 0x000fe400000006ff */
[----:B------:R-:W-:Y:S02]  /*3420*/  SEL R12, R17, RZ, P2 ;  /* 0x000000ff110c7207 */ /* 0x000fe40001000000 */
[----:B------:R-:W-:Y:S02]  /*3430*/  ISETP.NE.AND P1, PT, R16, RZ, P1 ;  /* 0x000000ff1000720c */ /* 0x000fe40000f25270 */
[----:B------:R-:W-:Y:S02]  /*3440*/  SHF.R.U32.HI R12, RZ, R12, R15 ;  /* 0x0000000cff0c7219 */ /* 0x000fe4000001160f */
[----:B------:R-:W-:-:S02]  /*3450*/  PLOP3.LUT P0, PT, P0, P1, PT, 0xf8, 0x8f ;  /* 0x00000000008f781c */ /* 0x000fc40000703f70 */
[----:B------:R-:W-:Y:S02]  /*3460*/  SHF.R.U32.HI R16, RZ, 0x1, R12 ;  /* 0x00000001ff107819 */ /* 0x000fe4000001160c */
[----:B------:R-:W-:-:S04]  /*3470*/  SEL R13, RZ, 0x1, !P0 ;  /* 0x00000001ff0d7807 */ /* 0x000fc80004000000 */
[----:B------:R-:W-:-:S04]  /*3480*/  LOP3.LUT R13, R13, 0x1, R16, 0xf8, !PT ;  /* 0x000000010d0d7812 */ /* 0x000fc800078ef810 */
[----:B------:R-:W-:-:S05]  /*3490*/  LOP3.LUT R13, R13, R12, RZ, 0xc0, !PT ;  /* 0x0000000c0d0d7212 */ /* 0x000fca00078ec0ff */
[----:B------:R-:W-:-:S05]  /*34a0*/  IMAD.IADD R16, R16, 0x1, R13 ;  /* 0x0000000110107824 */ /* 0x000fca00078e020d */
[----:B------:R-:W-:Y:S01]  /*34b0*/  LOP3.LUT R11, R16, R11, RZ, 0xfc, !PT ;  /* 0x0000000b100b7212 */ /* 0x000fe200078efcff */
[----:B------:R-:W-:Y:S06]  /*34c0*/  BRA `(.L_x_48) ;  /* 0x0000000000347947 */ /* 0x000fec0003800000 */
.L_x_47:
[----:B------:R-:W-:-:S04]  /*34d0*/  LOP3.LUT R11, R11, 0x80000000, RZ, 0xc0, !PT ;  /* 0x800000000b0b7812 */ /* 0x000fc800078ec0ff */
[----:B------:R-:W-:Y:S01]  /*34e0*/  LOP3.LUT R11, R11, 0x7f800000, RZ, 0xfc, !PT ;  /* 0x7f8000000b0b7812 */ /* 0x000fe200078efcff */
[----:B------:R-:W-:Y:S06]  /*34f0*/  BRA `(.L_x_48) ;  /* 0x0000000000287947 */ /* 0x000fec0003800000 */
.L_x_46:
[----:B------:R-:W-:Y:S01]  /*3500*/  IMAD R11, R16, 0x800000, R11 ;  /* 0x00800000100b7824 */ /* 0x000fe200078e020b */
[----:B------:R-:W-:Y:S06]  /*3510*/  BRA `(.L_x_48) ;  /* 0x0000000000207947 */ /* 0x000fec0003800000 */
.L_x_45:
[----:B------:R-:W-:-:S04]  /*3520*/  LOP3.LUT R11, R18, 0x80000000, R17, 0x48, !PT ;  /* 0x80000000120b7812 */ /* 0x000fc800078e4811 */
[----:B------:R-:W-:Y:S01]  /*3530*/  LOP3.LUT R11, R11, 0x7f800000, RZ, 0xfc, !PT ;  /* 0x7f8000000b0b7812 */ /* 0x000fe200078efcff */
[----:B------:R-:W-:Y:S06]  /*3540*/  BRA `(.L_x_48) ;  /* 0x0000000000147947 */ /* 0x000fec0003800000 */
.L_x_44:
[----:B------:R-:W-:Y:S01]  /*3550*/  LOP3.LUT R11, R18, 0x80000000, R17, 0x48, !PT ;  /* 0x80000000120b7812 */ /* 0x000fe200078e4811 */
[----:B------:R-:W-:Y:S06]  /*3560*/  BRA `(.L_x_48) ;  /* 0x00000000000c7947 */ /* 0x000fec0003800000 */
.L_x_43:
[----:B------:R-:W0:Y:S01]  /*3570*/  MUFU.RSQ R11, -QNAN ;  /* 0xffc00000000b7908 */ /* 0x000e220000001400 */
[----:B------:R-:W-:Y:S05]  /*3580*/  BRA `(.L_x_48) ;  /* 0x0000000000047947 */ /* 0x000fea0003800000 */
.L_x_42:
[----:B------:R-:W-:-:S07]  /*3590*/  FADD.FTZ R11, R11, R12 ;  /* 0x0000000c0b0b7221 */ /* 0x000fce0000010000 */
.L_x_48:
[----:B------:R-:W-:-:S04]  /*35a0*/  IMAD.MOV.U32 R15, RZ, RZ, 0x0 ;  /* 0x00000000ff0f7424 */ /* 0x000fc800078e00ff */
[----:B0-----:R-:W-:Y:S05]  /*35b0*/  RET.REL.NODEC R14 `(loss_index_1024) ;  /* 0xffffffc80e907950 */ /* 0x001fea0003c3ffff */
.L_x_49:
[----:B------:R-:W-:-:S00]  /*35c0*/  BRA `(.L_x_49) ;  /* 0xfffffffc00fc7947 */ /* 0x000fc0000383ffff */
[----:B------:R-:W-:-:S00]  /*35d0*/  NOP ;  /* 0x0000000000007918 */ /* 0x000fc00000000000 */
        /* <DEDUP_REMOVED lines=10> */
.L_x_50:


//--------------------- .nv.shared.loss_index_1024 --------------------------
	.section	.nv.shared.loss_index_1024,"aw",@nobits
	.sectionflags	@""
	.align	16
.nv.shared.loss_index_1024:
	.zero		5136


//--------------------- .nv.shared.reserved.0     --------------------------
	.section	.nv.shared.reserved.0,"aw",@nobits
	.weak		__nv_reservedSMEM_offset_0_alias
	.size		__nv_reservedSMEM_offset_0_alias, 0, 64
	.other		__nv_reservedSMEM_offset_0_alias,@"STO_CUDA_RESERVED_SHARED STV_DEFAULT"
__nv_reservedSMEM_offset_0_alias:
	.zero		0
	.zero		64


//--------------------- .nv.constant0.loss_index_1024 --------------------------
	.section	.nv.constant0.loss_index_1024,"a",@progbits
	.sectionflags	@""
	.align	4
.nv.constant0.loss_index_1024:
	.zero		944


//--------------------- SYMBOLS --------------------------

	.type		.nv.reservedSmem.offset0,@object
	.size		.nv.reservedSmem.offset0,0x4
	.type		.nv.reservedSmem.cap,@object
	.size		.nv.reservedSmem.cap,0x4
